// auto-generated by cutlass_sweep.gemm — config: {"arch": "sm_100", "cluster_m": 1, "cluster_n": 1, "dtype": "e5m2", "dtype_b": "e5m2", "layout": "tn", "stages": 0, "tile_k": 32, "tile_m": 64, "tile_n": 128}
#include "cutlass/cutlass.h"
#include "cutlass/gemm/collective/collective_builder.hpp"
#include "cutlass/gemm/device/gemm_universal_adapter.h"
#include "cutlass/gemm/kernel/gemm_universal.hpp"
#include "cutlass/epilogue/collective/collective_builder.hpp"

using ElemA = cutlass::float_e5m2_t;
using ElemB = cutlass::float_e5m2_t;
using ElemCD = cutlass::float_e5m2_t;
using Acc  = float;
using TileShape    = cute::Shape<cute::_64, cute::_128, cute::_32>;
using ClusterShape = cute::Shape<cute::_1, cute::_1, cute::_1>;

using CollectiveEpilogue = typename cutlass::epilogue::collective::CollectiveBuilder<
    cutlass::arch::Sm100, cutlass::arch::OpClassTensorOp,
    TileShape, ClusterShape,
    cutlass::epilogue::collective::EpilogueTileAuto,
    Acc, Acc,
    ElemCD, cutlass::layout::RowMajor, 128 / cutlass::sizeof_bits<ElemCD>::value,
    ElemCD, cutlass::layout::RowMajor, 128 / cutlass::sizeof_bits<ElemCD>::value,
    cutlass::epilogue::collective::EpilogueScheduleAuto
  >::CollectiveOp;

using CollectiveMainloop = typename cutlass::gemm::collective::CollectiveBuilder<
    cutlass::arch::Sm100, cutlass::arch::OpClassTensorOp,
    ElemA, cutlass::layout::ColumnMajor, 128 / cutlass::sizeof_bits<ElemA>::value,
    ElemB, cutlass::layout::RowMajor, 128 / cutlass::sizeof_bits<ElemB>::value,
    Acc,
    TileShape, ClusterShape,
    cutlass::gemm::collective::StageCountAutoCarveout<static_cast<int>(sizeof(typename CollectiveEpilogue::SharedStorage))>,
    cutlass::gemm::collective::KernelScheduleAuto
  >::CollectiveOp;

using GemmKernel = cutlass::gemm::kernel::GemmUniversal<
    cute::Shape<int,int,int,int>,
    CollectiveMainloop,
    CollectiveEpilogue
>;
using Gemm = cutlass::gemm::device::GemmUniversalAdapter<GemmKernel>;

// Force the device kernel symbol into the cubin without needing a host main.
auto* _anchor = &cutlass::device_kernel<GemmKernel>;


// ===== COMPILED SASS (sm_100a) =====

	.target	sm_100a

	.elftype	@"ET_EXEC"


//--------------------- .note.nv.tkinfo           --------------------------
	.section	.note.nv.tkinfo,"",@"SHT_NOTE"
	.sectionflags	@"SHF_NOTE_NV_TKINFO"
	.tkinfo
        /*0018*/ 	.word	0x00000002
        /*0030*/ 	.string	""
        /*0030*/ 	.string	"ptxas"
        /*0030*/ 	.string	"Cuda compilation tools, release 13.0, V13.0.88"
        /*0030*/ 	.string	"Build cuda_13.0.r13.0/compiler.36424714_0"
        /*0030*/ 	.string	"-arch sm_100a -m 64 "



//--------------------- .note.nv.cuinfo           --------------------------
	.section	.note.nv.cuinfo,"",@"SHT_NOTE"
	.sectionflags	@"SHF_NOTE_NV_CUINFO"
        /*0018*/ 	.short	0x0002
        /*001a*/ 	.short	0x0064
        /*001c*/ 	.short	0x0082
	.zero		2


//--------------------- .nv.info                  --------------------------
	.section	.nv.info,"",@"SHT_CUDA_INFO"
	.align	4


	//----- nvinfo : EIATTR_REGCOUNT
	.align		4
        /*0000*/ 	.byte	0x04, 0x2f
        /*0002*/ 	.short	(.L_19 - .L_18)
	.align		4
.L_18:
        /*0004*/ 	.word	index@(_ZN7cutlass13device_kernelINS_4gemm6kernel13GemmUniversalIN4cute5tupleIJiiiiEEENS1_10collective13CollectiveMmaINS1_35MainloopSm100TmaUmmaWarpSpecializedILi34ELi2ELi4ENS5_IJNS4_1CILi1EEESB_SB_EEEEENS5_IJNSA_ILi64EEENSA_ILi128EEENSA_ILi32EEEEEENS_12float_e5m2_tENS5_IJSB_llEEESI_SJ_NS4_8TiledMMAINS4_8MMA_AtomIJNS4_10MMA_TraitsINS4_19SM100_MMA_F8F6F4_SSEJSI_SI_fSE_SF_NS4_17integral_constantINS4_4UMMA5MajorELSQ_1EEESR_NSO_INSP_7ScaleInELSS_0EEEST_EEEEEENS4_6LayoutISC_NS5_IJNSA_ILi0EEESX_SX_EEEEENS5_IJNS4_10UnderscoreES10_S10_EEEEENS4_13SM90_TMA_LOADENS4_14ComposedLayoutINS4_7SwizzleILi2ELi4ELi3EEENS4_18smem_ptr_flag_bitsILi8EEENSW_INS5_IJSE_NSA_ILi8EEEEEENS5_IJSB_SE_EEEEEEEvNS4_8identityES13_NS14_INS15_ILi3ELi4ELi3EEES18_NSW_INS5_IJSF_S19_EEENS5_IJSB_SF_EEEEEEEvS1E_EENS_8epilogue10collective18CollectiveEpilogueINS1L_23Sm100TmaWarpSpecializedILi2ELi2ELi32ELb0ELb0EEEJSH_NS5_IJNSW_ISE_SB_EES1Q_EEESI_NS5_IJlSB_lEEESI_S1S_NS1L_6fusion15FusionCallbacksIS1P_NS1T_17LinearCombinationISI_fSI_fLNS_15FloatRoundStyleE2EEESH_S1R_JEEENS4_5SM1004TMEM4LOAD26SM100_TMEM_LOAD_16dp32b32xES13_NS14_IS16_S18_NSW_INS5_IJS19_SE_EEENS5_IJSE_SB_EEEEEEENS4_39AutoVectorizingCopyWithAssumedAlignmentILi128EEENS4_14SM90_TMA_STOREES26_S28_S28_EEEvvEEEEvNT_6ParamsE)
        /*0008*/ 	.word	0x00000080


	//----- nvinfo : EIATTR_FRAME_SIZE
	.align		4
.L_19:
        /*000c*/ 	.byte	0x04, 0x11
        /*000e*/ 	.short	(.L_21 - .L_20)
	.align		4
.L_20:
        /*0010*/ 	.word	index@($__internal_2_$__cuda_sm10x_tcgen05_guardrail_trap_unallocated_columns_being_dealloced)
        /*0014*/ 	.word	0x00000000


	//----- nvinfo : EIATTR_FRAME_SIZE
	.align		4
.L_21:
        /*0018*/ 	.byte	0x04, 0x11
        /*001a*/ 	.short	(.L_23 - .L_22)
	.align		4
.L_22:
        /*001c*/ 	.word	index@($__internal_1_$__cuda_sm10x_tcgen05_guardrail_trap_phase_invalid_during_alloc)
        /*0020*/ 	.word	0x00000000


	//----- nvinfo : EIATTR_FRAME_SIZE
	.align		4
.L_23:
        /*0024*/ 	.byte	0x04, 0x11
        /*0026*/ 	.short	(.L_25 - .L_24)
	.align		4
.L_24:
        /*0028*/ 	.word	index@($__internal_0_$__cuda_sm10x_tcgen05_guardrail_trap_col_being_dealloced_not_returned_by_alloc)
        /*002c*/ 	.word	0x00000000


	//----- nvinfo : EIATTR_FRAME_SIZE
	.align		4
.L_25:
        /*0030*/ 	.byte	0x04, 0x11
        /*0032*/ 	.short	(.L_27 - .L_26)
	.align		4
.L_26:
        /*0034*/ 	.word	index@(_ZN7cutlass13device_kernelINS_4gemm6kernel13GemmUniversalIN4cute5tupleIJiiiiEEENS1_10collective13CollectiveMmaINS1_35MainloopSm100TmaUmmaWarpSpecializedILi34ELi2ELi4ENS5_IJNS4_1CILi1EEESB_SB_EEEEENS5_IJNSA_ILi64EEENSA_ILi128EEENSA_ILi32EEEEEENS_12float_e5m2_tENS5_IJSB_llEEESI_SJ_NS4_8TiledMMAINS4_8MMA_AtomIJNS4_10MMA_TraitsINS4_19SM100_MMA_F8F6F4_SSEJSI_SI_fSE_SF_NS4_17integral_constantINS4_4UMMA5MajorELSQ_1EEESR_NSO_INSP_7ScaleInELSS_0EEEST_EEEEEENS4_6LayoutISC_NS5_IJNSA_ILi0EEESX_SX_EEEEENS5_IJNS4_10UnderscoreES10_S10_EEEEENS4_13SM90_TMA_LOADENS4_14ComposedLayoutINS4_7SwizzleILi2ELi4ELi3EEENS4_18smem_ptr_flag_bitsILi8EEENSW_INS5_IJSE_NSA_ILi8EEEEEENS5_IJSB_SE_EEEEEEEvNS4_8identityES13_NS14_INS15_ILi3ELi4ELi3EEES18_NSW_INS5_IJSF_S19_EEENS5_IJSB_SF_EEEEEEEvS1E_EENS_8epilogue10collective18CollectiveEpilogueINS1L_23Sm100TmaWarpSpecializedILi2ELi2ELi32ELb0ELb0EEEJSH_NS5_IJNSW_ISE_SB_EES1Q_EEESI_NS5_IJlSB_lEEESI_S1S_NS1L_6fusion15FusionCallbacksIS1P_NS1T_17LinearCombinationISI_fSI_fLNS_15FloatRoundStyleE2EEESH_S1R_JEEENS4_5SM1004TMEM4LOAD26SM100_TMEM_LOAD_16dp32b32xES13_NS14_IS16_S18_NSW_INS5_IJS19_SE_EEENS5_IJSE_SB_EEEEEEENS4_39AutoVectorizingCopyWithAssumedAlignmentILi128EEENS4_14SM90_TMA_STOREES26_S28_S28_EEEvvEEEEvNT_6ParamsE)
        /*0038*/ 	.word	0x00000000


	//----- nvinfo : EIATTR_MIN_STACK_SIZE
	.align		4
.L_27:
        /*003c*/ 	.byte	0x04, 0x12
        /*003e*/ 	.short	(.L_29 - .L_28)
	.align		4
.L_28:
        /*0040*/ 	.word	index@(_ZN7cutlass13device_kernelINS_4gemm6kernel13GemmUniversalIN4cute5tupleIJiiiiEEENS1_10collective13CollectiveMmaINS1_35MainloopSm100TmaUmmaWarpSpecializedILi34ELi2ELi4ENS5_IJNS4_1CILi1EEESB_SB_EEEEENS5_IJNSA_ILi64EEENSA_ILi128EEENSA_ILi32EEEEEENS_12float_e5m2_tENS5_IJSB_llEEESI_SJ_NS4_8TiledMMAINS4_8MMA_AtomIJNS4_10MMA_TraitsINS4_19SM100_MMA_F8F6F4_SSEJSI_SI_fSE_SF_NS4_17integral_constantINS4_4UMMA5MajorELSQ_1EEESR_NSO_INSP_7ScaleInELSS_0EEEST_EEEEEENS4_6LayoutISC_NS5_IJNSA_ILi0EEESX_SX_EEEEENS5_IJNS4_10UnderscoreES10_S10_EEEEENS4_13SM90_TMA_LOADENS4_14ComposedLayoutINS4_7SwizzleILi2ELi4ELi3EEENS4_18smem_ptr_flag_bitsILi8EEENSW_INS5_IJSE_NSA_ILi8EEEEEENS5_IJSB_SE_EEEEEEEvNS4_8identityES13_NS14_INS15_ILi3ELi4ELi3EEES18_NSW_INS5_IJSF_S19_EEENS5_IJSB_SF_EEEEEEEvS1E_EENS_8epilogue10collective18CollectiveEpilogueINS1L_23Sm100TmaWarpSpecializedILi2ELi2ELi32ELb0ELb0EEEJSH_NS5_IJNSW_ISE_SB_EES1Q_EEESI_NS5_IJlSB_lEEESI_S1S_NS1L_6fusion15FusionCallbacksIS1P_NS1T_17LinearCombinationISI_fSI_fLNS_15FloatRoundStyleE2EEESH_S1R_JEEENS4_5SM1004TMEM4LOAD26SM100_TMEM_LOAD_16dp32b32xES13_NS14_IS16_S18_NSW_INS5_IJS19_SE_EEENS5_IJSE_SB_EEEEEEENS4_39AutoVectorizingCopyWithAssumedAlignmentILi128EEENS4_14SM90_TMA_STOREES26_S28_S28_EEEvvEEEEvNT_6ParamsE)
        /*0044*/ 	.word	0x00000000
.L_29:


//--------------------- .nv.compat                --------------------------
	.section	.nv.compat,"",@"SHT_CUDA_COMPAT_INFO"
	.align	4
        /*0000*/ 	.byte	0x02, 0x09, 0x01, 0x00, 0x02, 0x02, 0x02, 0x00, 0x02, 0x05, 0x05, 0x00, 0x03, 0x07, 0x01, 0x01
        /*0010*/ 	.byte	0x02, 0x03, 0x01, 0x00, 0x02, 0x06, 0x01, 0x00, 0x04, 0x0b, 0x08, 0x00, 0x09, 0x00, 0x00, 0x00
        /*0020*/ 	.byte	0x00, 0x00, 0x00, 0x00


//--------------------- .nv.info._ZN7cutlass13device_kernelINS_4gemm6kernel13GemmUniversalIN4cute5tupleIJiiiiEEENS1_10collective13CollectiveMmaINS1_35MainloopSm100TmaUmmaWarpSpecializedILi34ELi2ELi4ENS5_IJNS4_1CILi1EEESB_SB_EEEEENS5_IJNSA_ILi64EEENSA_ILi128EEENSA_ILi32EEEEEENS_12float_e5m2_tENS5_IJSB_llEEESI_SJ_NS4_8TiledMMAINS4_8MMA_AtomIJNS4_10MMA_TraitsINS4_19SM100_MMA_F8F6F4_SSEJSI_SI_fSE_SF_NS4_17integral_constantINS4_4UMMA5MajorELSQ_1EEESR_NSO_INSP_7ScaleInELSS_0EEEST_EEEEEENS4_6LayoutISC_NS5_IJNSA_ILi0EEESX_SX_EEEEENS5_IJNS4_10UnderscoreES10_S10_EEEEENS4_13SM90_TMA_LOADENS4_14ComposedLayoutINS4_7SwizzleILi2ELi4ELi3EEENS4_18smem_ptr_flag_bitsILi8EEENSW_INS5_IJSE_NSA_ILi8EEEEEENS5_IJSB_SE_EEEEEEEvNS4_8identityES13_NS14_INS15_ILi3ELi4ELi3EEES18_NSW_INS5_IJSF_S19_EEENS5_IJSB_SF_EEEEEEEvS1E_EENS_8epilogue10collective18CollectiveEpilogueINS1L_23Sm100TmaWarpSpecializedILi2ELi2ELi32ELb0ELb0EEEJSH_NS5_IJNSW_ISE_SB_EES1Q_EEESI_NS5_IJlSB_lEEESI_S1S_NS1L_6fusion15FusionCallbacksIS1P_NS1T_17LinearCombinationISI_fSI_fLNS_15FloatRoundStyleE2EEESH_S1R_JEEENS4_5SM1004TMEM4LOAD26SM100_TMEM_LOAD_16dp32b32xES13_NS14_IS16_S18_NSW_INS5_IJS19_SE_EEENS5_IJSE_SB_EEEEEEENS4_39AutoVectorizingCopyWithAssumedAlignmentILi128EEENS4_14SM90_TMA_STOREES26_S28_S28_EEEvvEEEEvNT_6ParamsE --------------------------
	.section	.nv.info._ZN7cutlass13device_kernelINS_4gemm6kernel13GemmUniversalIN4cute5tupleIJiiiiEEENS1_10collective13CollectiveMmaINS1_35MainloopSm100TmaUmmaWarpSpecializedILi34ELi2ELi4ENS5_IJNS4_1CILi1EEESB_SB_EEEEENS5_IJNSA_ILi64EEENSA_ILi128EEENSA_ILi32EEEEEENS_12float_e5m2_tENS5_IJSB_llEEESI_SJ_NS4_8TiledMMAINS4_8MMA_AtomIJNS4_10MMA_TraitsINS4_19SM100_MMA_F8F6F4_SSEJSI_SI_fSE_SF_NS4_17integral_constantINS4_4UMMA5MajorELSQ_1EEESR_NSO_INSP_7ScaleInELSS_0EEEST_EEEEEENS4_6LayoutISC_NS5_IJNSA_ILi0EEESX_SX_EEEEENS5_IJNS4_10UnderscoreES10_S10_EEEEENS4_13SM90_TMA_LOADENS4_14ComposedLayoutINS4_7SwizzleILi2ELi4ELi3EEENS4_18smem_ptr_flag_bitsILi8EEENSW_INS5_IJSE_NSA_ILi8EEEEEENS5_IJSB_SE_EEEEEEEvNS4_8identityES13_NS14_INS15_ILi3ELi4ELi3EEES18_NSW_INS5_IJSF_S19_EEENS5_IJSB_SF_EEEEEEEvS1E_EENS_8epilogue10collective18CollectiveEpilogueINS1L_23Sm100TmaWarpSpecializedILi2ELi2ELi32ELb0ELb0EEEJSH_NS5_IJNSW_ISE_SB_EES1Q_EEESI_NS5_IJlSB_lEEESI_S1S_NS1L_6fusion15FusionCallbacksIS1P_NS1T_17LinearCombinationISI_fSI_fLNS_15FloatRoundStyleE2EEESH_S1R_JEEENS4_5SM1004TMEM4LOAD26SM100_TMEM_LOAD_16dp32b32xES13_NS14_IS16_S18_NSW_INS5_IJS19_SE_EEENS5_IJSE_SB_EEEEEEENS4_39AutoVectorizingCopyWithAssumedAlignmentILi128EEENS4_14SM90_TMA_STOREES26_S28_S28_EEEvvEEEEvNT_6ParamsE,"",@"SHT_CUDA_INFO"
	.sectionflags	@""
	.align	4


	//----- nvinfo : EIATTR_CUDA_API_VERSION
	.align		4
        /*0000*/ 	.byte	0x04, 0x37
        /*0002*/ 	.short	(.L_31 - .L_30)
.L_30:
        /*0004*/ 	.word	0x00000082


	//----- nvinfo : EIATTR_KPARAM_INFO
	.align		4
.L_31:
        /*0008*/ 	.byte	0x04, 0x17
        /*000a*/ 	.short	(.L_33 - .L_32)
.L_32:
        /*000c*/ 	.word	0x00000000
        /*0010*/ 	.short	0x0000
        /*0012*/ 	.short	0x0000
        /*0014*/ 	.byte	0x00, 0xf0, 0x01, 0x20


	//----- nvinfo : EIATTR_AT_ENTRY_FRAGMENTS
	.align		4
.L_33:
        /*0018*/ 	.byte	0x04, 0x4f
        /*001a*/ 	.short	(.L_35 - .L_34)


	//   ....[0]....
.L_34:
        /*001c*/ 	.word	0x00000006


	//----- nvinfo : EIATTR_RESERVED_SMEM_USED
	.align		4
.L_35:
        /*0020*/ 	.byte	0x01, 0x41
	.zero		2


	//----- nvinfo : EIATTR_SPARSE_MMA_MASK
	.align		4
        /*0024*/ 	.byte	0x03, 0x50
        /*0026*/ 	.short	0x0000


	//----- nvinfo : EIATTR_TCGEN05_1CTA_USED
	.align		4
        /*0028*/ 	.byte	0x01, 0x51
	.zero		2


	//----- nvinfo : EIATTR_MAXREG_COUNT
	.align		4
        /*002c*/ 	.byte	0x03, 0x1b
        /*002e*/ 	.short	0x00ff


	//----- nvinfo : EIATTR_NUM_BARRIERS
	.align		4
        /*0030*/ 	.byte	0x02, 0x4c
        /*0032*/ 	.byte	0x07
	.zero		1


	//----- nvinfo : EIATTR_EXTERNS
	.align		4
        /*0034*/ 	.byte	0x04, 0x0f
        /*0036*/ 	.short	(.L_37 - .L_36)


	//   ....[0]....
	.align		4
.L_36:
        /*0038*/ 	.word	index@(__assertfail)


	//----- nvinfo : EIATTR_MERCURY_ISA_VERSION
	.align		4
.L_37:
        /*003c*/ 	.byte	0x03, 0x5f
        /*003e*/ 	.short	0x0101


	//----- nvinfo : EIATTR_INT_WARP_WIDE_INSTR_OFFSETS
	.align		4
        /*0040*/ 	.byte	0x04, 0x31
        /*0042*/ 	.short	(.L_39 - .L_38)


	//   ....[0]....
.L_38:
        /*0044*/ 	.word	0x000021a0


	//   ....[1]....
        /*0048*/ 	.word	0x00004be0


	//   ....[2]....
        /*004c*/ 	.word	0x00004c00


	//   ....[3]....
        /*0050*/ 	.word	0x00004c30


	//   ....[4]....
        /*0054*/ 	.word	0x00005560


	//   ....[5]....
        /*0058*/ 	.word	0x000055d0


	//   ....[6]....
        /*005c*/ 	.word	0x000057b0


	//   ....[7]....
        /*0060*/ 	.word	0x00005910


	//----- nvinfo : EIATTR_COOP_GROUP_MASK_REGIDS
	.align		4
.L_39:
        /*0064*/ 	.byte	0x04, 0x29
        /*0066*/ 	.short	(.L_41 - .L_40)


	//   ....[0]....
.L_40:
        /*0068*/ 	.word	0xffffffff


	//   ....[1]....
        /*006c*/ 	.word	0xffffffff


	//   ....[2]....
        /*0070*/ 	.word	0xffffffff


	//   ....[3]....
        /*0074*/ 	.word	0xffffffff


	//   ....[4]....
        /*0078*/ 	.word	0xffffffff


	//   ....[5]....
        /*007c*/ 	.word	0xffffffff


	//   ....[6]....
        /*0080*/ 	.word	0xffffffff


	//   ....[7]....
        /*0084*/ 	.word	0xffffffff


	//   ....[8]....
        /*0088*/ 	.word	0xffffffff


	//   ....[9]....
        /*008c*/ 	.word	0xffffffff


	//   ....[10]....
        /*0090*/ 	.word	0xffffffff


	//   ....[11]....
        /*0094*/ 	.word	0xffffffff


	//   ....[12]....
        /*0098*/ 	.word	0xffffffff


	//----- nvinfo : EIATTR_COOP_GROUP_INSTR_OFFSETS
	.align		4
.L_41:
        /*009c*/ 	.byte	0x04, 0x28
        /*009e*/ 	.short	(.L_43 - .L_42)


	//   ....[0]....
.L_42:
        /*00a0*/ 	.word	0x00000090


	//   ....[1]....
        /*00a4*/ 	.word	0x000004d0


	//   ....[2]....
        /*00a8*/ 	.word	0x00000a30


	//   ....[3]....
        /*00ac*/ 	.word	0x00000b90


	//   ....[4]....
        /*00b0*/ 	.word	0x00000c90


	//   ....[5]....
        /*00b4*/ 	.word	0x00000e00


	//   ....[6]....
        /*00b8*/ 	.word	0x00000fa0


	//   ....[7]....
        /*00bc*/ 	.word	0x00002080


	//   ....[8]....
        /*00c0*/ 	.word	0x00003f40


	//   ....[9]....
        /*00c4*/ 	.word	0x00004150


	//   ....[10]....
        /*00c8*/ 	.word	0x00004180


	//   ....[11]....
        /*00cc*/ 	.word	0x00004ac0


	//   ....[12]....
        /*00d0*/ 	.word	0x00004cf0


	//----- nvinfo : EIATTR_VRC_CTA_INIT_COUNT
	.align		4
.L_43:
        /*00d4*/ 	.byte	0x02, 0x4a
        /*00d6*/ 	.byte	0x80
	.zero		1


	//----- nvinfo : EIATTR_SYSCALL_OFFSETS
	.align		4
        /*00d8*/ 	.byte	0x04, 0x46
        /*00da*/ 	.short	(.L_45 - .L_44)


	//   ....[0]....
.L_44:
        /*00dc*/ 	.word	0x00006350


	//   ....[1]....
        /*00e0*/ 	.word	0x00006490


	//   ....[2]....
        /*00e4*/ 	.word	0x00006c90


	//   ....[3]....
        /*00e8*/ 	.word	0x00007a20


	//----- nvinfo : EIATTR_MBARRIER_INSTR_OFFSETS
	.align		4
.L_45:
        /*00ec*/ 	.byte	0x04, 0x39
        /*00ee*/ 	.short	(.L_47 - .L_46)


	//   ....[0]....
.L_46:
        /*00f0*/ 	.word	0x000005d0
        /*00f4*/ 	.word	0x000000ff
        /*00f8*/ 	.word	0x00000000
        /*00fc*/ 	.short	0x0100
        /*00fe*/ 	.byte	0x05
	.zero		1


	//   ....[1]....
        /*0100*/ 	.word	0x000005e0
        /*0104*/ 	.word	0x000000ff
        /*0108*/ 	.word	0x00000110
        /*010c*/ 	.short	0x0100
        /*010e*/ 	.byte	0x05
	.zero		1


	//   ....[2]....
        /*0110*/ 	.word	0x000005f0
        /*0114*/ 	.word	0x000000ff
        /*0118*/ 	.word	0x00000008
        /*011c*/ 	.short	0x0100
        /*011e*/ 	.byte	0x05
	.zero		1


	//   ....[3]....
        /*0120*/ 	.word	0x00000600
        /*0124*/ 	.word	0x000000ff
        /*0128*/ 	.word	0x00000118
        /*012c*/ 	.short	0x0100
        /*012e*/ 	.byte	0x05
	.zero		1


	//   ....[4]....
        /*0130*/ 	.word	0x00000610
        /*0134*/ 	.word	0x000000ff
        /*0138*/ 	.word	0x00000010
        /*013c*/ 	.short	0x0100
        /*013e*/ 	.byte	0x05
	.zero		1


	//   ....[5]....
        /*0140*/ 	.word	0x00000620
        /*0144*/ 	.word	0x000000ff
        /*0148*/ 	.word	0x00000120
        /*014c*/ 	.short	0x0100
        /*014e*/ 	.byte	0x05
	.zero		1


	//   ....[6]....
        /*0150*/ 	.word	0x00000630
        /*0154*/ 	.word	0x000000ff
        /*0158*/ 	.word	0x00000018
        /*015c*/ 	.short	0x0100
        /*015e*/ 	.byte	0x05
	.zero		1


	//   ....[7]....
        /*0160*/ 	.word	0x00000640
        /*0164*/ 	.word	0x000000ff
        /*0168*/ 	.word	0x00000128
        /*016c*/ 	.short	0x0100
        /*016e*/ 	.byte	0x05
	.zero		1


	//   ....[8]....
        /*0170*/ 	.word	0x00000650
        /*0174*/ 	.word	0x000000ff
        /*0178*/ 	.word	0x00000020
        /*017c*/ 	.short	0x0100
        /*017e*/ 	.byte	0x05
	.zero		1


	//   ....[9]....
        /*0180*/ 	.word	0x00000660
        /*0184*/ 	.word	0x000000ff
        /*0188*/ 	.word	0x00000130
        /*018c*/ 	.short	0x0100
        /*018e*/ 	.byte	0x05
	.zero		1


	//   ....[10]....
        /*0190*/ 	.word	0x00000670
        /*0194*/ 	.word	0x000000ff
        /*0198*/ 	.word	0x00000028
        /*019c*/ 	.short	0x0100
        /*019e*/ 	.byte	0x05
	.zero		1


	//   ....[11]....
        /*01a0*/ 	.word	0x00000680
        /*01a4*/ 	.word	0x000000ff
        /*01a8*/ 	.word	0x00000138
        /*01ac*/ 	.short	0x0100
        /*01ae*/ 	.byte	0x05
	.zero		1


	//   ....[12]....
        /*01b0*/ 	.word	0x00000690
        /*01b4*/ 	.word	0x000000ff
        /*01b8*/ 	.word	0x00000030
        /*01bc*/ 	.short	0x0100
        /*01be*/ 	.byte	0x05
	.zero		1


	//   ....[13]....
        /*01c0*/ 	.word	0x000006a0
        /*01c4*/ 	.word	0x000000ff
        /*01c8*/ 	.word	0x00000140
        /*01cc*/ 	.short	0x0100
        /*01ce*/ 	.byte	0x05
	.zero		1


	//   ....[14]....
        /*01d0*/ 	.word	0x000006b0
        /*01d4*/ 	.word	0x000000ff
        /*01d8*/ 	.word	0x00000038
        /*01dc*/ 	.short	0x0100
        /*01de*/ 	.byte	0x05
	.zero		1


	//   ....[15]....
        /*01e0*/ 	.word	0x000006c0
        /*01e4*/ 	.word	0x000000ff
        /*01e8*/ 	.word	0x00000148
        /*01ec*/ 	.short	0x0100
        /*01ee*/ 	.byte	0x05
	.zero		1


	//   ....[16]....
        /*01f0*/ 	.word	0x000006d0
        /*01f4*/ 	.word	0x000000ff
        /*01f8*/ 	.word	0x00000040
        /*01fc*/ 	.short	0x0100
        /*01fe*/ 	.byte	0x05
	.zero		1


	//   ....[17]....
        /*0200*/ 	.word	0x000006e0
        /*0204*/ 	.word	0x000000ff
        /*0208*/ 	.word	0x00000150
        /*020c*/ 	.short	0x0100
        /*020e*/ 	.byte	0x05
	.zero		1


	//   ....[18]....
        /*0210*/ 	.word	0x000006f0
        /*0214*/ 	.word	0x000000ff
        /*0218*/ 	.word	0x00000048
        /*021c*/ 	.short	0x0100
        /*021e*/ 	.byte	0x05
	.zero		1


	//   ....[19]....
        /*0220*/ 	.word	0x00000700
        /*0224*/ 	.word	0x000000ff
        /*0228*/ 	.word	0x00000158
        /*022c*/ 	.short	0x0100
        /*022e*/ 	.byte	0x05
	.zero		1


	//   ....[20]....
        /*0230*/ 	.word	0x00000710
        /*0234*/ 	.word	0x000000ff
        /*0238*/ 	.word	0x00000050
        /*023c*/ 	.short	0x0100
        /*023e*/ 	.byte	0x05
	.zero		1


	//   ....[21]....
        /*0240*/ 	.word	0x00000720
        /*0244*/ 	.word	0x000000ff
        /*0248*/ 	.word	0x00000160
        /*024c*/ 	.short	0x0100
        /*024e*/ 	.byte	0x05
	.zero		1


	//   ....[22]....
        /*0250*/ 	.word	0x00000730
        /*0254*/ 	.word	0x000000ff
        /*0258*/ 	.word	0x00000058
        /*025c*/ 	.short	0x0100
        /*025e*/ 	.byte	0x05
	.zero		1


	//   ....[23]....
        /*0260*/ 	.word	0x00000740
        /*0264*/ 	.word	0x000000ff
        /*0268*/ 	.word	0x00000168
        /*026c*/ 	.short	0x0100
        /*026e*/ 	.byte	0x05
	.zero		1


	//   ....[24]....
        /*0270*/ 	.word	0x00000750
        /*0274*/ 	.word	0x000000ff
        /*0278*/ 	.word	0x00000060
        /*027c*/ 	.short	0x0100
        /*027e*/ 	.byte	0x05
	.zero		1


	//   ....[25]....
        /*0280*/ 	.word	0x00000760
        /*0284*/ 	.word	0x000000ff
        /*0288*/ 	.word	0x00000170
        /*028c*/ 	.short	0x0100
        /*028e*/ 	.byte	0x05
	.zero		1


	//   ....[26]....
        /*0290*/ 	.word	0x00000770
        /*0294*/ 	.word	0x000000ff
        /*0298*/ 	.word	0x00000068
        /*029c*/ 	.short	0x0100
        /*029e*/ 	.byte	0x05
	.zero		1


	//   ....[27]....
        /*02a0*/ 	.word	0x00000780
        /*02a4*/ 	.word	0x000000ff
        /*02a8*/ 	.word	0x00000178
        /*02ac*/ 	.short	0x0100
        /*02ae*/ 	.byte	0x05
	.zero		1


	//   ....[28]....
        /*02b0*/ 	.word	0x00000790
        /*02b4*/ 	.word	0x000000ff
        /*02b8*/ 	.word	0x00000070
        /*02bc*/ 	.short	0x0100
        /*02be*/ 	.byte	0x05
	.zero		1


	//   ....[29]....
        /*02c0*/ 	.word	0x000007a0
        /*02c4*/ 	.word	0x000000ff
        /*02c8*/ 	.word	0x00000180
        /*02cc*/ 	.short	0x0100
        /*02ce*/ 	.byte	0x05
	.zero		1


	//   ....[30]....
        /*02d0*/ 	.word	0x000007b0
        /*02d4*/ 	.word	0x000000ff
        /*02d8*/ 	.word	0x00000078
        /*02dc*/ 	.short	0x0100
        /*02de*/ 	.byte	0x05
	.zero		1


	//   ....[31]....
        /*02e0*/ 	.word	0x000007c0
        /*02e4*/ 	.word	0x000000ff
        /*02e8*/ 	.word	0x00000188
        /*02ec*/ 	.short	0x0100
        /*02ee*/ 	.byte	0x05
	.zero		1


	//   ....[32]....
        /*02f0*/ 	.word	0x000007d0
        /*02f4*/ 	.word	0x000000ff
        /*02f8*/ 	.word	0x00000080
        /*02fc*/ 	.short	0x0100
        /*02fe*/ 	.byte	0x05
	.zero		1


	//   ....[33]....
        /*0300*/ 	.word	0x000007e0
        /*0304*/ 	.word	0x000000ff
        /*0308*/ 	.word	0x00000190
        /*030c*/ 	.short	0x0100
        /*030e*/ 	.byte	0x05
	.zero		1


	//   ....[34]....
        /*0310*/ 	.word	0x000007f0
        /*0314*/ 	.word	0x000000ff
        /*0318*/ 	.word	0x00000088
        /*031c*/ 	.short	0x0100
        /*031e*/ 	.byte	0x05
	.zero		1


	//   ....[35]....
        /*0320*/ 	.word	0x00000800
        /*0324*/ 	.word	0x000000ff
        /*0328*/ 	.word	0x00000198
        /*032c*/ 	.short	0x0100
        /*032e*/ 	.byte	0x05
	.zero		1


	//   ....[36]....
        /*0330*/ 	.word	0x00000810
        /*0334*/ 	.word	0x000000ff
        /*0338*/ 	.word	0x00000090
        /*033c*/ 	.short	0x0100
        /*033e*/ 	.byte	0x05
	.zero		1


	//   ....[37]....
        /*0340*/ 	.word	0x00000820
        /*0344*/ 	.word	0x000000ff
        /*0348*/ 	.word	0x000001a0
        /*034c*/ 	.short	0x0100
        /*034e*/ 	.byte	0x05
	.zero		1


	//   ....[38]....
        /*0350*/ 	.word	0x00000830
        /*0354*/ 	.word	0x000000ff
        /*0358*/ 	.word	0x00000098
        /*035c*/ 	.short	0x0100
        /*035e*/ 	.byte	0x05
	.zero		1


	//   ....[39]....
        /*0360*/ 	.word	0x00000840
        /*0364*/ 	.word	0x000000ff
        /*0368*/ 	.word	0x000001a8
        /*036c*/ 	.short	0x0100
        /*036e*/ 	.byte	0x05
	.zero		1


	//   ....[40]....
        /*0370*/ 	.word	0x00000850
        /*0374*/ 	.word	0x000000ff
        /*0378*/ 	.word	0x000000a0
        /*037c*/ 	.short	0x0100
        /*037e*/ 	.byte	0x05
	.zero		1


	//   ....[41]....
        /*0380*/ 	.word	0x00000860
        /*0384*/ 	.word	0x000000ff
        /*0388*/ 	.word	0x000001b0
        /*038c*/ 	.short	0x0100
        /*038e*/ 	.byte	0x05
	.zero		1


	//   ....[42]....
        /*0390*/ 	.word	0x00000870
        /*0394*/ 	.word	0x000000ff
        /*0398*/ 	.word	0x000000a8
        /*039c*/ 	.short	0x0100
        /*039e*/ 	.byte	0x05
	.zero		1


	//   ....[43]....
        /*03a0*/ 	.word	0x00000880
        /*03a4*/ 	.word	0x000000ff
        /*03a8*/ 	.word	0x000001b8
        /*03ac*/ 	.short	0x0100
        /*03ae*/ 	.byte	0x05
	.zero		1


	//   ....[44]....
        /*03b0*/ 	.word	0x00000890
        /*03b4*/ 	.word	0x000000ff
        /*03b8*/ 	.word	0x000000b0
        /*03bc*/ 	.short	0x0100
        /*03be*/ 	.byte	0x05
	.zero		1


	//   ....[45]....
        /*03c0*/ 	.word	0x000008a0
        /*03c4*/ 	.word	0x000000ff
        /*03c8*/ 	.word	0x000001c0
        /*03cc*/ 	.short	0x0100
        /*03ce*/ 	.byte	0x05
	.zero		1


	//   ....[46]....
        /*03d0*/ 	.word	0x000008b0
        /*03d4*/ 	.word	0x000000ff
        /*03d8*/ 	.word	0x000000b8
        /*03dc*/ 	.short	0x0100
        /*03de*/ 	.byte	0x05
	.zero		1


	//   ....[47]....
        /*03e0*/ 	.word	0x000008c0
        /*03e4*/ 	.word	0x000000ff
        /*03e8*/ 	.word	0x000001c8
        /*03ec*/ 	.short	0x0100
        /*03ee*/ 	.byte	0x05
	.zero		1


	//   ....[48]....
        /*03f0*/ 	.word	0x000008d0
        /*03f4*/ 	.word	0x000000ff
        /*03f8*/ 	.word	0x000000c0
        /*03fc*/ 	.short	0x0100
        /*03fe*/ 	.byte	0x05
	.zero		1


	//   ....[49]....
        /*0400*/ 	.word	0x000008e0
        /*0404*/ 	.word	0x000000ff
        /*0408*/ 	.word	0x000001d0
        /*040c*/ 	.short	0x0100
        /*040e*/ 	.byte	0x05
	.zero		1


	//   ....[50]....
        /*0410*/ 	.word	0x000008f0
        /*0414*/ 	.word	0x000000ff
        /*0418*/ 	.word	0x000000c8
        /*041c*/ 	.short	0x0100
        /*041e*/ 	.byte	0x05
	.zero		1


	//   ....[51]....
        /*0420*/ 	.word	0x00000900
        /*0424*/ 	.word	0x000000ff
        /*0428*/ 	.word	0x000001d8
        /*042c*/ 	.short	0x0100
        /*042e*/ 	.byte	0x05
	.zero		1


	//   ....[52]....
        /*0430*/ 	.word	0x00000910
        /*0434*/ 	.word	0x000000ff
        /*0438*/ 	.word	0x000000d0
        /*043c*/ 	.short	0x0100
        /*043e*/ 	.byte	0x05
	.zero		1


	//   ....[53]....
        /*0440*/ 	.word	0x00000920
        /*0444*/ 	.word	0x000000ff
        /*0448*/ 	.word	0x000001e0
        /*044c*/ 	.short	0x0100
        /*044e*/ 	.byte	0x05
	.zero		1


	//   ....[54]....
        /*0450*/ 	.word	0x00000930
        /*0454*/ 	.word	0x000000ff
        /*0458*/ 	.word	0x000000d8
        /*045c*/ 	.short	0x0100
        /*045e*/ 	.byte	0x05
	.zero		1


	//   ....[55]....
        /*0460*/ 	.word	0x00000940
        /*0464*/ 	.word	0x000000ff
        /*0468*/ 	.word	0x000001e8
        /*046c*/ 	.short	0x0100
        /*046e*/ 	.byte	0x05
	.zero		1


	//   ....[56]....
        /*0470*/ 	.word	0x00000950
        /*0474*/ 	.word	0x000000ff
        /*0478*/ 	.word	0x000000e0
        /*047c*/ 	.short	0x0100
        /*047e*/ 	.byte	0x05
	.zero		1


	//   ....[57]....
        /*0480*/ 	.word	0x00000960
        /*0484*/ 	.word	0x000000ff
        /*0488*/ 	.word	0x000001f0
        /*048c*/ 	.short	0x0100
        /*048e*/ 	.byte	0x05
	.zero		1


	//   ....[58]....
        /*0490*/ 	.word	0x00000970
        /*0494*/ 	.word	0x000000ff
        /*0498*/ 	.word	0x000000e8
        /*049c*/ 	.short	0x0100
        /*049e*/ 	.byte	0x05
	.zero		1


	//   ....[59]....
        /*04a0*/ 	.word	0x00000980
        /*04a4*/ 	.word	0x000000ff
        /*04a8*/ 	.word	0x000001f8
        /*04ac*/ 	.short	0x0100
        /*04ae*/ 	.byte	0x05
	.zero		1


	//   ....[60]....
        /*04b0*/ 	.word	0x00000990
        /*04b4*/ 	.word	0x000000ff
        /*04b8*/ 	.word	0x000000f0
        /*04bc*/ 	.short	0x0100
        /*04be*/ 	.byte	0x05
	.zero		1


	//   ....[61]....
        /*04c0*/ 	.word	0x000009a0
        /*04c4*/ 	.word	0x000000ff
        /*04c8*/ 	.word	0x00000200
        /*04cc*/ 	.short	0x0100
        /*04ce*/ 	.byte	0x05
	.zero		1


	//   ....[62]....
        /*04d0*/ 	.word	0x000009b0
        /*04d4*/ 	.word	0x000000ff
        /*04d8*/ 	.word	0x000000f8
        /*04dc*/ 	.short	0x0100
        /*04de*/ 	.byte	0x05
	.zero		1


	//   ....[63]....
        /*04e0*/ 	.word	0x000009c0
        /*04e4*/ 	.word	0x000000ff
        /*04e8*/ 	.word	0x00000208
        /*04ec*/ 	.short	0x0100
        /*04ee*/ 	.byte	0x05
	.zero		1


	//   ....[64]....
        /*04f0*/ 	.word	0x000009d0
        /*04f4*/ 	.word	0x000000ff
        /*04f8*/ 	.word	0x00000100
        /*04fc*/ 	.short	0x0100
        /*04fe*/ 	.byte	0x05
	.zero		1


	//   ....[65]....
        /*0500*/ 	.word	0x000009e0
        /*0504*/ 	.word	0x000000ff
        /*0508*/ 	.word	0x00000210
        /*050c*/ 	.short	0x0100
        /*050e*/ 	.byte	0x05
	.zero		1


	//   ....[66]....
        /*0510*/ 	.word	0x000009f0
        /*0514*/ 	.word	0x000000ff
        /*0518*/ 	.word	0x00000108
        /*051c*/ 	.short	0x0100
        /*051e*/ 	.byte	0x05
	.zero		1


	//   ....[67]....
        /*0520*/ 	.word	0x00000a00
        /*0524*/ 	.word	0x000000ff
        /*0528*/ 	.word	0x00000218
        /*052c*/ 	.short	0x0100
        /*052e*/ 	.byte	0x05
	.zero		1


	//   ....[68]....
        /*0530*/ 	.word	0x00000b40
        /*0534*/ 	.word	0x000000ff
        /*0538*/ 	.word	0x00000220
        /*053c*/ 	.short	0x0100
        /*053e*/ 	.byte	0x07
	.zero		1


	//   ....[69]....
        /*0540*/ 	.word	0x00000b50
        /*0544*/ 	.word	0x000000ff
        /*0548*/ 	.word	0x00000230
        /*054c*/ 	.short	0x0100
        /*054e*/ 	.byte	0x07
	.zero		1


	//   ....[70]....
        /*0550*/ 	.word	0x00000b60
        /*0554*/ 	.word	0x000000ff
        /*0558*/ 	.word	0x00000228
        /*055c*/ 	.short	0x0100
        /*055e*/ 	.byte	0x07
	.zero		1


	//   ....[71]....
        /*0560*/ 	.word	0x00000b70
        /*0564*/ 	.word	0x000000ff
        /*0568*/ 	.word	0x00000238
        /*056c*/ 	.short	0x0100
        /*056e*/ 	.byte	0x07
	.zero		1


	//   ....[72]....
        /*0570*/ 	.word	0x00000c60
        /*0574*/ 	.word	0x000000ff
        /*0578*/ 	.word	0x00000240
        /*057c*/ 	.short	0x0100
        /*057e*/ 	.byte	0x05
	.zero		1


	//   ....[73]....
        /*0580*/ 	.word	0x00000c70
        /*0584*/ 	.word	0x000000ff
        /*0588*/ 	.word	0x00000248
        /*058c*/ 	.short	0x0100
        /*058e*/ 	.byte	0x05
	.zero		1


	//   ....[74]....
        /*0590*/ 	.word	0x00000db0
        /*0594*/ 	.word	0x000000ff
        /*0598*/ 	.word	0x00000250
        /*059c*/ 	.short	0x0100
        /*059e*/ 	.byte	0x05
	.zero		1


	//   ....[75]....
        /*05a0*/ 	.word	0x00000dc0
        /*05a4*/ 	.word	0x000000ff
        /*05a8*/ 	.word	0x00000260
        /*05ac*/ 	.short	0x0100
        /*05ae*/ 	.byte	0x05
	.zero		1


	//   ....[76]....
        /*05b0*/ 	.word	0x00000dd0
        /*05b4*/ 	.word	0x000000ff
        /*05b8*/ 	.word	0x00000258
        /*05bc*/ 	.short	0x0100
        /*05be*/ 	.byte	0x05
	.zero		1


	//   ....[77]....
        /*05c0*/ 	.word	0x00000de0
        /*05c4*/ 	.word	0x000000ff
        /*05c8*/ 	.word	0x00000268
        /*05cc*/ 	.short	0x0100
        /*05ce*/ 	.byte	0x05
	.zero		1


	//   ....[78]....
        /*05d0*/ 	.word	0x00000f10
        /*05d4*/ 	.word	0x000000ff
        /*05d8*/ 	.word	0x00000270
        /*05dc*/ 	.short	0x0100
        /*05de*/ 	.byte	0x07
	.zero		1


	//   ....[79]....
        /*05e0*/ 	.word	0x00000f20
        /*05e4*/ 	.word	0x000000ff
        /*05e8*/ 	.word	0x00000290
        /*05ec*/ 	.short	0x0100
        /*05ee*/ 	.byte	0x07
	.zero		1


	//   ....[80]....
        /*05f0*/ 	.word	0x00000f30
        /*05f4*/ 	.word	0x000000ff
        /*05f8*/ 	.word	0x00000278
        /*05fc*/ 	.short	0x0100
        /*05fe*/ 	.byte	0x07
	.zero		1


	//   ....[81]....
        /*0600*/ 	.word	0x00000f40
        /*0604*/ 	.word	0x000000ff
        /*0608*/ 	.word	0x00000298
        /*060c*/ 	.short	0x0100
        /*060e*/ 	.byte	0x07
	.zero		1


	//   ....[82]....
        /*0610*/ 	.word	0x00000f50
        /*0614*/ 	.word	0x000000ff
        /*0618*/ 	.word	0x00000280
        /*061c*/ 	.short	0x0100
        /*061e*/ 	.byte	0x07
	.zero		1


	//   ....[83]....
        /*0620*/ 	.word	0x00000f60
        /*0624*/ 	.word	0x000000ff
        /*0628*/ 	.word	0x000002a0
        /*062c*/ 	.short	0x0100
        /*062e*/ 	.byte	0x07
	.zero		1


	//   ....[84]....
        /*0630*/ 	.word	0x00000f70
        /*0634*/ 	.word	0x000000ff
        /*0638*/ 	.word	0x00000288
        /*063c*/ 	.short	0x0100
        /*063e*/ 	.byte	0x07
	.zero		1


	//   ....[85]....
        /*0640*/ 	.word	0x00000f80
        /*0644*/ 	.word	0x000000ff
        /*0648*/ 	.word	0x000002a8
        /*064c*/ 	.short	0x0100
        /*064e*/ 	.byte	0x07
	.zero		1


	//   ....[86]....
        /*0650*/ 	.word	0x00001070
        /*0654*/ 	.word	0x000000ff
        /*0658*/ 	.word	0x000002b0
        /*065c*/ 	.short	0x0100
        /*065e*/ 	.byte	0x05
	.zero		1


	//   ....[87]....
        /*0660*/ 	.word	0x00001080
        /*0664*/ 	.word	0x000000ff
        /*0668*/ 	.word	0x000002c0
        /*066c*/ 	.short	0x0100
        /*066e*/ 	.byte	0x05
	.zero		1


	//   ....[88]....
        /*0670*/ 	.word	0x00001090
        /*0674*/ 	.word	0x000000ff
        /*0678*/ 	.word	0x000002b8
        /*067c*/ 	.short	0x0100
        /*067e*/ 	.byte	0x05
	.zero		1


	//   ....[89]....
        /*0680*/ 	.word	0x000010a0
        /*0684*/ 	.word	0x000000ff
        /*0688*/ 	.word	0x000002c8
        /*068c*/ 	.short	0x0100
        /*068e*/ 	.byte	0x05
	.zero		1


	//   ....[90]....
        /*0690*/ 	.word	0x00001980
        /*0694*/ 	.word	0x00000003
        /*0698*/ 	.word	0x000002c0
        /*069c*/ 	.short	0x010a
        /*069e*/ 	.byte	0xff
	.zero		1


	//   ....[91]....
        /*06a0*/ 	.word	0x000019b0
        /*06a4*/ 	.word	0x00000003
        /*06a8*/ 	.word	0x000002b0
        /*06ac*/ 	.short	0x0101
        /*06ae*/ 	.byte	0xff
	.zero		1


	//   ....[92]....
        /*06b0*/ 	.word	0x00001a80
        /*06b4*/ 	.word	0x000000ff
        /*06b8*/ 	.word	0x00000110
        /*06bc*/ 	.short	0x010a
        /*06be*/ 	.byte	0x08
	.zero		1


	//   ....[93]....
        /*06c0*/ 	.word	0x00001b20
        /*06c4*/ 	.word	0x000000ff
        /*06c8*/ 	.word	0x00000110
        /*06cc*/ 	.short	0x010a
        /*06ce*/ 	.byte	0x21
	.zero		1


	//   ....[94]....
        /*06d0*/ 	.word	0x00001c70
        /*06d4*/ 	.word	0x000000ff
        /*06d8*/ 	.word	0x00000110
        /*06dc*/ 	.short	0x010a
        /*06de*/ 	.byte	0x08
	.zero		1


	//   ....[95]....
        /*06e0*/ 	.word	0x00001d80
        /*06e4*/ 	.word	0x000000ff
        /*06e8*/ 	.word	0x00000248
        /*06ec*/ 	.short	0x0101
        /*06ee*/ 	.byte	0x04
	.zero		1


	//   ....[96]....
        /*06f0*/ 	.word	0x00001da0
        /*06f4*/ 	.word	0x000000ff
        /*06f8*/ 	.word	0x00000110
        /*06fc*/ 	.short	0x010a
        /*06fe*/ 	.byte	0x08
	.zero		1


	//   ....[97]....
        /*0700*/ 	.word	0x00001e20
        /*0704*/ 	.word	0x000000ff
        /*0708*/ 	.word	0x00000110
        /*070c*/ 	.short	0x010a
        /*070e*/ 	.byte	0x11
	.zero		1


	//   ....[98]....
        /*0710*/ 	.word	0x00001f70
        /*0714*/ 	.word	0x000000ff
        /*0718*/ 	.word	0x00000110
        /*071c*/ 	.short	0x010a
        /*071e*/ 	.byte	0x08
	.zero		1


	//   ....[99]....
        /*0720*/ 	.word	0x000020b0
        /*0724*/ 	.word	0x00000002
        /*0728*/ 	.word	0x00000250
        /*072c*/ 	.short	0x010a
        /*072e*/ 	.byte	0xff
	.zero		1


	//   ....[100]....
        /*0730*/ 	.word	0x00002170
        /*0734*/ 	.word	0x00000002
        /*0738*/ 	.word	0x00000000
        /*073c*/ 	.short	0x0101
        /*073e*/ 	.byte	0xff
	.zero		1


	//   ....[101]....
        /*0740*/ 	.word	0x000026d0
        /*0744*/ 	.word	0x000000ff
        /*0748*/ 	.word	0x00000000
        /*074c*/ 	.short	0x010a
        /*074e*/ 	.byte	0x05
	.zero		1


	//   ....[102]....
        /*0750*/ 	.word	0x00002760
        /*0754*/ 	.word	0x000000ff
        /*0758*/ 	.word	0x00000000
        /*075c*/ 	.short	0x010a
        /*075e*/ 	.byte	0x05
	.zero		1


	//   ....[103]....
        /*0760*/ 	.word	0x000027f0
        /*0764*/ 	.word	0x000000ff
        /*0768*/ 	.word	0x00000000
        /*076c*/ 	.short	0x010a
        /*076e*/ 	.byte	0x05
	.zero		1


	//   ....[104]....
        /*0770*/ 	.word	0x00002880
        /*0774*/ 	.word	0x000000ff
        /*0778*/ 	.word	0x00000000
        /*077c*/ 	.short	0x010a
        /*077e*/ 	.byte	0x05
	.zero		1


	//   ....[105]....
        /*0780*/ 	.word	0x00002910
        /*0784*/ 	.word	0x000000ff
        /*0788*/ 	.word	0x00000000
        /*078c*/ 	.short	0x010a
        /*078e*/ 	.byte	0x05
	.zero		1


	//   ....[106]....
        /*0790*/ 	.word	0x000029a0
        /*0794*/ 	.word	0x000000ff
        /*0798*/ 	.word	0x00000000
        /*079c*/ 	.short	0x010a
        /*079e*/ 	.byte	0x05
	.zero		1


	//   ....[107]....
        /*07a0*/ 	.word	0x00002a30
        /*07a4*/ 	.word	0x000000ff
        /*07a8*/ 	.word	0x00000000
        /*07ac*/ 	.short	0x010a
        /*07ae*/ 	.byte	0x05
	.zero		1


	//   ....[108]....
        /*07b0*/ 	.word	0x00002ac0
        /*07b4*/ 	.word	0x000000ff
        /*07b8*/ 	.word	0x00000000
        /*07bc*/ 	.short	0x010a
        /*07be*/ 	.byte	0x05
	.zero		1


	//   ....[109]....
        /*07c0*/ 	.word	0x00002b50
        /*07c4*/ 	.word	0x000000ff
        /*07c8*/ 	.word	0x00000000
        /*07cc*/ 	.short	0x010a
        /*07ce*/ 	.byte	0x05
	.zero		1


	//   ....[110]....
        /*07d0*/ 	.word	0x00002be0
        /*07d4*/ 	.word	0x000000ff
        /*07d8*/ 	.word	0x00000000
        /*07dc*/ 	.short	0x010a
        /*07de*/ 	.byte	0x05
	.zero		1


	//   ....[111]....
        /*07e0*/ 	.word	0x00002c70
        /*07e4*/ 	.word	0x000000ff
        /*07e8*/ 	.word	0x00000000
        /*07ec*/ 	.short	0x010a
        /*07ee*/ 	.byte	0x05
	.zero		1


	//   ....[112]....
        /*07f0*/ 	.word	0x00002d00
        /*07f4*/ 	.word	0x000000ff
        /*07f8*/ 	.word	0x00000000
        /*07fc*/ 	.short	0x010a
        /*07fe*/ 	.byte	0x05
	.zero		1


	//   ....[113]....
        /*0800*/ 	.word	0x00002d90
        /*0804*/ 	.word	0x000000ff
        /*0808*/ 	.word	0x00000000
        /*080c*/ 	.short	0x010a
        /*080e*/ 	.byte	0x05
	.zero		1


	//   ....[114]....
        /*0810*/ 	.word	0x00002e20
        /*0814*/ 	.word	0x000000ff
        /*0818*/ 	.word	0x00000000
        /*081c*/ 	.short	0x010a
        /*081e*/ 	.byte	0x05
	.zero		1


	//   ....[115]....
        /*0820*/ 	.word	0x00002eb0
        /*0824*/ 	.word	0x000000ff
        /*0828*/ 	.word	0x00000000
        /*082c*/ 	.short	0x010a
        /*082e*/ 	.byte	0x05
	.zero		1


	//   ....[116]....
        /*0830*/ 	.word	0x00002f40
        /*0834*/ 	.word	0x000000ff
        /*0838*/ 	.word	0x00000000
        /*083c*/ 	.short	0x010a
        /*083e*/ 	.byte	0x05
	.zero		1


	//   ....[117]....
        /*0840*/ 	.word	0x00002fd0
        /*0844*/ 	.word	0x000000ff
        /*0848*/ 	.word	0x00000000
        /*084c*/ 	.short	0x010a
        /*084e*/ 	.byte	0x05
	.zero		1


	//   ....[118]....
        /*0850*/ 	.word	0x00003060
        /*0854*/ 	.word	0x000000ff
        /*0858*/ 	.word	0x00000000
        /*085c*/ 	.short	0x010a
        /*085e*/ 	.byte	0x05
	.zero		1


	//   ....[119]....
        /*0860*/ 	.word	0x000030f0
        /*0864*/ 	.word	0x000000ff
        /*0868*/ 	.word	0x00000000
        /*086c*/ 	.short	0x010a
        /*086e*/ 	.byte	0x05
	.zero		1


	//   ....[120]....
        /*0870*/ 	.word	0x00003180
        /*0874*/ 	.word	0x000000ff
        /*0878*/ 	.word	0x00000000
        /*087c*/ 	.short	0x010a
        /*087e*/ 	.byte	0x05
	.zero		1


	//   ....[121]....
        /*0880*/ 	.word	0x00003210
        /*0884*/ 	.word	0x000000ff
        /*0888*/ 	.word	0x00000000
        /*088c*/ 	.short	0x010a
        /*088e*/ 	.byte	0x05
	.zero		1


	//   ....[122]....
        /*0890*/ 	.word	0x000032a0
        /*0894*/ 	.word	0x000000ff
        /*0898*/ 	.word	0x00000000
        /*089c*/ 	.short	0x010a
        /*089e*/ 	.byte	0x05
	.zero		1


	//   ....[123]....
        /*08a0*/ 	.word	0x00003330
        /*08a4*/ 	.word	0x000000ff
        /*08a8*/ 	.word	0x00000000
        /*08ac*/ 	.short	0x010a
        /*08ae*/ 	.byte	0x05
	.zero		1


	//   ....[124]....
        /*08b0*/ 	.word	0x000033c0
        /*08b4*/ 	.word	0x000000ff
        /*08b8*/ 	.word	0x00000000
        /*08bc*/ 	.short	0x010a
        /*08be*/ 	.byte	0x05
	.zero		1


	//   ....[125]....
        /*08c0*/ 	.word	0x00003450
        /*08c4*/ 	.word	0x000000ff
        /*08c8*/ 	.word	0x00000000
        /*08cc*/ 	.short	0x010a
        /*08ce*/ 	.byte	0x05
	.zero		1


	//   ....[126]....
        /*08d0*/ 	.word	0x000034e0
        /*08d4*/ 	.word	0x000000ff
        /*08d8*/ 	.word	0x00000000
        /*08dc*/ 	.short	0x010a
        /*08de*/ 	.byte	0x05
	.zero		1


	//   ....[127]....
        /*08e0*/ 	.word	0x00003570
        /*08e4*/ 	.word	0x000000ff
        /*08e8*/ 	.word	0x00000000
        /*08ec*/ 	.short	0x010a
        /*08ee*/ 	.byte	0x05
	.zero		1


	//   ....[128]....
        /*08f0*/ 	.word	0x00003600
        /*08f4*/ 	.word	0x000000ff
        /*08f8*/ 	.word	0x00000000
        /*08fc*/ 	.short	0x010a
        /*08fe*/ 	.byte	0x05
	.zero		1


	//   ....[129]....
        /*0900*/ 	.word	0x00003690
        /*0904*/ 	.word	0x000000ff
        /*0908*/ 	.word	0x00000000
        /*090c*/ 	.short	0x010a
        /*090e*/ 	.byte	0x05
	.zero		1


	//   ....[130]....
        /*0910*/ 	.word	0x00003720
        /*0914*/ 	.word	0x000000ff
        /*0918*/ 	.word	0x00000000
        /*091c*/ 	.short	0x010a
        /*091e*/ 	.byte	0x05
	.zero		1


	//   ....[131]....
        /*0920*/ 	.word	0x000037b0
        /*0924*/ 	.word	0x000000ff
        /*0928*/ 	.word	0x00000000
        /*092c*/ 	.short	0x010a
        /*092e*/ 	.byte	0x05
	.zero		1


	//   ....[132]....
        /*0930*/ 	.word	0x00003840
        /*0934*/ 	.word	0x000000ff
        /*0938*/ 	.word	0x00000000
        /*093c*/ 	.short	0x010a
        /*093e*/ 	.byte	0x05
	.zero		1


	//   ....[133]....
        /*0940*/ 	.word	0x000038d0
        /*0944*/ 	.word	0x000000ff
        /*0948*/ 	.word	0x00000000
        /*094c*/ 	.short	0x010a
        /*094e*/ 	.byte	0x05
	.zero		1


	//   ....[134]....
        /*0950*/ 	.word	0x00003970
        /*0954*/ 	.word	0x00000000
        /*0958*/ 	.word	0x00000000
        /*095c*/ 	.short	0x010a
        /*095e*/ 	.byte	0xff
	.zero		1


	//   ....[135]....
        /*0960*/ 	.word	0x00003a90
        /*0964*/ 	.word	0x00000000
        /*0968*/ 	.word	0x000002b0
        /*096c*/ 	.short	0x010a
        /*096e*/ 	.byte	0xff
	.zero		1


	//   ....[136]....
        /*0970*/ 	.word	0x00003af0
        /*0974*/ 	.word	0x00000004
        /*0978*/ 	.word	0x00000000
        /*097c*/ 	.short	0x0101
        /*097e*/ 	.byte	0xff
	.zero		1


	//   ....[137]....
        /*0980*/ 	.word	0x00003b10
        /*0984*/ 	.word	0x000000ff
        /*0988*/ 	.word	0x00000260
        /*098c*/ 	.short	0x010a
        /*098e*/ 	.byte	0x05
	.zero		1


	//   ....[138]....
        /*0990*/ 	.word	0x00003c30
        /*0994*/ 	.word	0x00000000
        /*0998*/ 	.word	0x00000250
        /*099c*/ 	.short	0x010a
        /*099e*/ 	.byte	0xff
	.zero		1


	//   ....[139]....
        /*09a0*/ 	.word	0x00003d40
        /*09a4*/ 	.word	0x00000000
        /*09a8*/ 	.word	0x00000000
        /*09ac*/ 	.short	0x0101
        /*09ae*/ 	.byte	0xff
	.zero		1


	//   ....[140]....
        /*09b0*/ 	.word	0x00003dd0
        /*09b4*/ 	.word	0x000000ff
        /*09b8*/ 	.word	0x00000260
        /*09bc*/ 	.short	0x0106
        /*09be*/ 	.byte	0x05
	.zero		1


	//   ....[141]....
        /*09c0*/ 	.word	0x00003df0
        /*09c4*/ 	.word	0x000000ff
        /*09c8*/ 	.word	0x00000260
        /*09cc*/ 	.short	0x010a
        /*09ce*/ 	.byte	0x05
	.zero		1


	//   ....[142]....
        /*09d0*/ 	.word	0x00003e80
        /*09d4*/ 	.word	0x000000ff
        /*09d8*/ 	.word	0x00000260
        /*09dc*/ 	.short	0x0106
        /*09de*/ 	.byte	0x04
	.zero		1


	//   ....[143]....
        /*09e0*/ 	.word	0x00003ec0
        /*09e4*/ 	.word	0x00000000
        /*09e8*/ 	.word	0x00000260
        /*09ec*/ 	.short	0x010a
        /*09ee*/ 	.byte	0xff
	.zero		1


	//   ....[144]....
        /*09f0*/ 	.word	0x00004380
        /*09f4*/ 	.word	0x00000000
        /*09f8*/ 	.word	0x00000250
        /*09fc*/ 	.short	0x010a
        /*09fe*/ 	.byte	0xff
	.zero		1


	//   ....[145]....
        /*0a00*/ 	.word	0x00004480
        /*0a04*/ 	.word	0x00000003
        /*0a08*/ 	.word	0x00000000
        /*0a0c*/ 	.short	0x0101
        /*0a0e*/ 	.byte	0xff
	.zero		1


	//   ....[146]....
        /*0a10*/ 	.word	0x00004490
        /*0a14*/ 	.word	0x000000ff
        /*0a18*/ 	.word	0x00000000
        /*0a1c*/ 	.short	0x010a
        /*0a1e*/ 	.byte	0x04
	.zero		1


	//   ....[147]....
        /*0a20*/ 	.word	0x000044b0
        /*0a24*/ 	.word	0x000000ff
        /*0a28*/ 	.word	0x00000290
        /*0a2c*/ 	.short	0x010a
        /*0a2e*/ 	.byte	0x09
	.zero		1


	//   ....[148]....
        /*0a30*/ 	.word	0x000045f0
        /*0a34*/ 	.word	0x000000ff
        /*0a38*/ 	.word	0x00000000
        /*0a3c*/ 	.short	0x010a
        /*0a3e*/ 	.byte	0x07
	.zero		1


	//   ....[149]....
        /*0a40*/ 	.word	0x00004710
        /*0a44*/ 	.word	0x000000ff
        /*0a48*/ 	.word	0x00000000
        /*0a4c*/ 	.short	0x010a
        /*0a4e*/ 	.byte	0x04
	.zero		1


	//   ....[150]....
        /*0a50*/ 	.word	0x000048f0
        /*0a54*/ 	.word	0x000000ff
        /*0a58*/ 	.word	0x00000000
        /*0a5c*/ 	.short	0x010a
        /*0a5e*/ 	.byte	0x05
	.zero		1


	//   ....[151]....
        /*0a60*/ 	.word	0x00004980
        /*0a64*/ 	.word	0x000000ff
        /*0a68*/ 	.word	0x00000000
        /*0a6c*/ 	.short	0x010a
        /*0a6e*/ 	.byte	0x05
	.zero		1


	//   ....[152]....
        /*0a70*/ 	.word	0x00004a10
        /*0a74*/ 	.word	0x000000ff
        /*0a78*/ 	.word	0x00000000
        /*0a7c*/ 	.short	0x010a
        /*0a7e*/ 	.byte	0x05
	.zero		1


	//   ....[153]....
        /*0a80*/ 	.word	0x00004aa0
        /*0a84*/ 	.word	0x000000ff
        /*0a88*/ 	.word	0x00000000
        /*0a8c*/ 	.short	0x010a
        /*0a8e*/ 	.byte	0x07
	.zero		1


	//   ....[154]....
        /*0a90*/ 	.word	0x00004f00
        /*0a94*/ 	.word	0x00000000
        /*0a98*/ 	.word	0x00000250
        /*0a9c*/ 	.short	0x010a
        /*0a9e*/ 	.byte	0xff
	.zero		1


	//   ....[155]....
        /*0aa0*/ 	.word	0x00004fc0
        /*0aa4*/ 	.word	0x00000000
        /*0aa8*/ 	.word	0x00000000
        /*0aac*/ 	.short	0x0101
        /*0aae*/ 	.byte	0xff
	.zero		1


	//   ....[156]....
        /*0ab0*/ 	.word	0x000052e0
        /*0ab4*/ 	.word	0x000000ff
        /*0ab8*/ 	.word	0x00000248
        /*0abc*/ 	.short	0x010a
        /*0abe*/ 	.byte	0x07
	.zero		1


	//   ....[157]....
        /*0ac0*/ 	.word	0x000054d0
        /*0ac4*/ 	.word	0x000000ff
        /*0ac8*/ 	.word	0x00000230
        /*0acc*/ 	.short	0x010a
        /*0ace*/ 	.byte	0x07
	.zero		1


	//   ....[158]....
        /*0ad0*/ 	.word	0x000056a0
        /*0ad4*/ 	.word	0x000000ff
        /*0ad8*/ 	.word	0x00000220
        /*0adc*/ 	.short	0x010b
        /*0ade*/ 	.byte	0x07
	.zero		1


	//   ....[159]....
        /*0ae0*/ 	.word	0x00005710
        /*0ae4*/ 	.word	0x000000ff
        /*0ae8*/ 	.word	0x00000000
        /*0aec*/ 	.short	0x0101
        /*0aee*/ 	.byte	0x08
	.zero		1


	//   ....[160]....
        /*0af0*/ 	.word	0x00005740
        /*0af4*/ 	.word	0x000000ff
        /*0af8*/ 	.word	0x00000238
        /*0afc*/ 	.short	0x010a
        /*0afe*/ 	.byte	0x07
	.zero		1


	//   ....[161]....
        /*0b00*/ 	.word	0x00005950
        /*0b04*/ 	.word	0x000000ff
        /*0b08*/ 	.word	0x00000228
        /*0b0c*/ 	.short	0x010b
        /*0b0e*/ 	.byte	0x07
	.zero		1


	//   ....[162]....
        /*0b10*/ 	.word	0x00005970
        /*0b14*/ 	.word	0x000000ff
        /*0b18*/ 	.word	0x00000000
        /*0b1c*/ 	.short	0x0101
        /*0b1e*/ 	.byte	0x0d
	.zero		1


	//   ....[163]....
        /*0b20*/ 	.word	0x000059a0
        /*0b24*/ 	.word	0x000000ff
        /*0b28*/ 	.word	0x00000230
        /*0b2c*/ 	.short	0x010a
        /*0b2e*/ 	.byte	0x07
	.zero		1


	//   ....[164]....
        /*0b30*/ 	.word	0x000059e0
        /*0b34*/ 	.word	0x00000000
        /*0b38*/ 	.word	0x00000238
        /*0b3c*/ 	.short	0x010a
        /*0b3e*/ 	.byte	0xff
	.zero		1


	//   ....[165]....
        /*0b40*/ 	.word	0x00005d20
        /*0b44*/ 	.word	0x00000000
        /*0b48*/ 	.word	0x00000250
        /*0b4c*/ 	.short	0x010a
        /*0b4e*/ 	.byte	0xff
	.zero		1


	//   ....[166]....
        /*0b50*/ 	.word	0x00005e30
        /*0b54*/ 	.word	0x00000000
        /*0b58*/ 	.word	0x00000000
        /*0b5c*/ 	.short	0x0101
        /*0b5e*/ 	.byte	0xff
	.zero		1


	//   ....[167]....
        /*0b60*/ 	.word	0x00006880
        /*0b64*/ 	.word	0x00000000
        /*0b68*/ 	.word	0x00000220
        /*0b6c*/ 	.short	0x010a
        /*0b6e*/ 	.byte	0xff
	.zero		1


	//   ....[168]....
        /*0b70*/ 	.word	0x000068f0
        /*0b74*/ 	.word	0x00000071
        /*0b78*/ 	.word	0x00000270
        /*0b7c*/ 	.short	0x010a
        /*0b7e*/ 	.byte	0xff
	.zero		1


	//   ....[169]....
        /*0b80*/ 	.word	0x000069d0
        /*0b84*/ 	.word	0x00000000
        /*0b88*/ 	.word	0x00000220
        /*0b8c*/ 	.short	0x010a
        /*0b8e*/ 	.byte	0xff
	.zero		1


	//   ....[170]....
        /*0b90*/ 	.word	0x00006b10
        /*0b94*/ 	.word	0x00000000
        /*0b98*/ 	.word	0x00000000
        /*0b9c*/ 	.short	0x0101
        /*0b9e*/ 	.byte	0xff
	.zero		1


	//   ....[171]....
        /*0ba0*/ 	.word	0x00006b70
        /*0ba4*/ 	.word	0x00000071
        /*0ba8*/ 	.word	0x00000270
        /*0bac*/ 	.short	0x010a
        /*0bae*/ 	.byte	0xff
	.zero		1


	//   ....[172]....
        /*0bb0*/ 	.word	0x000076c0
        /*0bb4*/ 	.word	0x00000020
        /*0bb8*/ 	.word	0x00000220
        /*0bbc*/ 	.short	0x010a
        /*0bbe*/ 	.byte	0xff
	.zero		1


	//   ....[173]....
        /*0bc0*/ 	.word	0x00007780
        /*0bc4*/ 	.word	0x00000020
        /*0bc8*/ 	.word	0x00000220
        /*0bcc*/ 	.short	0x010a
        /*0bce*/ 	.byte	0xff
	.zero		1


	//   ....[174]....
        /*0bd0*/ 	.word	0x000078a0
        /*0bd4*/ 	.word	0x00000003
        /*0bd8*/ 	.word	0x00000000
        /*0bdc*/ 	.short	0x0101
        /*0bde*/ 	.byte	0xff
	.zero		1


	//   ....[175]....
        /*0be0*/ 	.word	0x00007ce0
        /*0be4*/ 	.word	0x000000ff
        /*0be8*/ 	.word	0x00000000
        /*0bec*/ 	.short	0x0101
        /*0bee*/ 	.byte	0x05
	.zero		1


	//   ....[176]....
        /*0bf0*/ 	.word	0x00008520
        /*0bf4*/ 	.word	0x00000003
        /*0bf8*/ 	.word	0x000002c0
        /*0bfc*/ 	.short	0x010a
        /*0bfe*/ 	.byte	0xff
	.zero		1


	//   ....[177]....
        /*0c00*/ 	.word	0x00008580
        /*0c04*/ 	.word	0x00000002
        /*0c08*/ 	.word	0x00000110
        /*0c0c*/ 	.short	0x010a
        /*0c0e*/ 	.byte	0xff
	.zero		1


	//   ....[178]....
        /*0c10*/ 	.word	0x000085e0
        /*0c14*/ 	.word	0x00000002
        /*0c18*/ 	.word	0x00000110
        /*0c1c*/ 	.short	0x010a
        /*0c1e*/ 	.byte	0xff
	.zero		1


	//   ....[179]....
        /*0c20*/ 	.word	0x00008630
        /*0c24*/ 	.word	0x00000002
        /*0c28*/ 	.word	0x00000250
        /*0c2c*/ 	.short	0x010a
        /*0c2e*/ 	.byte	0xff
	.zero		1


	//   ....[180]....
        /*0c30*/ 	.word	0x00008690
        /*0c34*/ 	.word	0x00000000
        /*0c38*/ 	.word	0x00000000
        /*0c3c*/ 	.short	0x010a
        /*0c3e*/ 	.byte	0xff
	.zero		1


	//   ....[181]....
        /*0c40*/ 	.word	0x000086f0
        /*0c44*/ 	.word	0x00000000
        /*0c48*/ 	.word	0x00000000
        /*0c4c*/ 	.short	0x010a
        /*0c4e*/ 	.byte	0xff
	.zero		1


	//   ....[182]....
        /*0c50*/ 	.word	0x00008750
        /*0c54*/ 	.word	0x00000000
        /*0c58*/ 	.word	0x00000000
        /*0c5c*/ 	.short	0x010a
        /*0c5e*/ 	.byte	0xff
	.zero		1


	//   ....[183]....
        /*0c60*/ 	.word	0x000087b0
        /*0c64*/ 	.word	0x00000000
        /*0c68*/ 	.word	0x00000000
        /*0c6c*/ 	.short	0x010a
        /*0c6e*/ 	.byte	0xff
	.zero		1


	//   ....[184]....
        /*0c70*/ 	.word	0x00008810
        /*0c74*/ 	.word	0x00000000
        /*0c78*/ 	.word	0x00000000
        /*0c7c*/ 	.short	0x010a
        /*0c7e*/ 	.byte	0xff
	.zero		1


	//   ....[185]....
        /*0c80*/ 	.word	0x00008870
        /*0c84*/ 	.word	0x00000000
        /*0c88*/ 	.word	0x00000000
        /*0c8c*/ 	.short	0x010a
        /*0c8e*/ 	.byte	0xff
	.zero		1


	//   ....[186]....
        /*0c90*/ 	.word	0x000088d0
        /*0c94*/ 	.word	0x00000000
        /*0c98*/ 	.word	0x00000000
        /*0c9c*/ 	.short	0x010a
        /*0c9e*/ 	.byte	0xff
	.zero		1


	//   ....[187]....
        /*0ca0*/ 	.word	0x00008930
        /*0ca4*/ 	.word	0x00000000
        /*0ca8*/ 	.word	0x00000000
        /*0cac*/ 	.short	0x010a
        /*0cae*/ 	.byte	0xff
	.zero		1


	//   ....[188]....
        /*0cb0*/ 	.word	0x00008990
        /*0cb4*/ 	.word	0x00000000
        /*0cb8*/ 	.word	0x00000000
        /*0cbc*/ 	.short	0x010a
        /*0cbe*/ 	.byte	0xff
	.zero		1


	//   ....[189]....
        /*0cc0*/ 	.word	0x000089f0
        /*0cc4*/ 	.word	0x00000000
        /*0cc8*/ 	.word	0x00000000
        /*0ccc*/ 	.short	0x010a
        /*0cce*/ 	.byte	0xff
	.zero		1


	//   ....[190]....
        /*0cd0*/ 	.word	0x00008a50
        /*0cd4*/ 	.word	0x00000000
        /*0cd8*/ 	.word	0x00000000
        /*0cdc*/ 	.short	0x010a
        /*0cde*/ 	.byte	0xff
	.zero		1


	//   ....[191]....
        /*0ce0*/ 	.word	0x00008ab0
        /*0ce4*/ 	.word	0x00000000
        /*0ce8*/ 	.word	0x00000000
        /*0cec*/ 	.short	0x010a
        /*0cee*/ 	.byte	0xff
	.zero		1


	//   ....[192]....
        /*0cf0*/ 	.word	0x00008b10
        /*0cf4*/ 	.word	0x00000000
        /*0cf8*/ 	.word	0x00000000
        /*0cfc*/ 	.short	0x010a
        /*0cfe*/ 	.byte	0xff
	.zero		1


	//   ....[193]....
        /*0d00*/ 	.word	0x00008b70
        /*0d04*/ 	.word	0x00000000
        /*0d08*/ 	.word	0x00000000
        /*0d0c*/ 	.short	0x010a
        /*0d0e*/ 	.byte	0xff
	.zero		1


	//   ....[194]....
        /*0d10*/ 	.word	0x00008bd0
        /*0d14*/ 	.word	0x00000000
        /*0d18*/ 	.word	0x00000000
        /*0d1c*/ 	.short	0x010a
        /*0d1e*/ 	.byte	0xff
	.zero		1


	//   ....[195]....
        /*0d20*/ 	.word	0x00008c30
        /*0d24*/ 	.word	0x00000000
        /*0d28*/ 	.word	0x00000000
        /*0d2c*/ 	.short	0x010a
        /*0d2e*/ 	.byte	0xff
	.zero		1


	//   ....[196]....
        /*0d30*/ 	.word	0x00008c90
        /*0d34*/ 	.word	0x00000000
        /*0d38*/ 	.word	0x00000000
        /*0d3c*/ 	.short	0x010a
        /*0d3e*/ 	.byte	0xff
	.zero		1


	//   ....[197]....
        /*0d40*/ 	.word	0x00008cf0
        /*0d44*/ 	.word	0x00000000
        /*0d48*/ 	.word	0x00000000
        /*0d4c*/ 	.short	0x010a
        /*0d4e*/ 	.byte	0xff
	.zero		1


	//   ....[198]....
        /*0d50*/ 	.word	0x00008d50
        /*0d54*/ 	.word	0x00000000
        /*0d58*/ 	.word	0x00000000
        /*0d5c*/ 	.short	0x010a
        /*0d5e*/ 	.byte	0xff
	.zero		1


	//   ....[199]....
        /*0d60*/ 	.word	0x00008db0
        /*0d64*/ 	.word	0x00000000
        /*0d68*/ 	.word	0x00000000
        /*0d6c*/ 	.short	0x010a
        /*0d6e*/ 	.byte	0xff
	.zero		1


	//   ....[200]....
        /*0d70*/ 	.word	0x00008e10
        /*0d74*/ 	.word	0x00000000
        /*0d78*/ 	.word	0x00000000
        /*0d7c*/ 	.short	0x010a
        /*0d7e*/ 	.byte	0xff
	.zero		1


	//   ....[201]....
        /*0d80*/ 	.word	0x00008e70
        /*0d84*/ 	.word	0x00000000
        /*0d88*/ 	.word	0x00000000
        /*0d8c*/ 	.short	0x010a
        /*0d8e*/ 	.byte	0xff
	.zero		1


	//   ....[202]....
        /*0d90*/ 	.word	0x00008ed0
        /*0d94*/ 	.word	0x00000000
        /*0d98*/ 	.word	0x00000000
        /*0d9c*/ 	.short	0x010a
        /*0d9e*/ 	.byte	0xff
	.zero		1


	//   ....[203]....
        /*0da0*/ 	.word	0x00008f30
        /*0da4*/ 	.word	0x00000000
        /*0da8*/ 	.word	0x00000000
        /*0dac*/ 	.short	0x010a
        /*0dae*/ 	.byte	0xff
	.zero		1


	//   ....[204]....
        /*0db0*/ 	.word	0x00008f90
        /*0db4*/ 	.word	0x00000000
        /*0db8*/ 	.word	0x00000000
        /*0dbc*/ 	.short	0x010a
        /*0dbe*/ 	.byte	0xff
	.zero		1


	//   ....[205]....
        /*0dc0*/ 	.word	0x00008ff0
        /*0dc4*/ 	.word	0x00000000
        /*0dc8*/ 	.word	0x00000000
        /*0dcc*/ 	.short	0x010a
        /*0dce*/ 	.byte	0xff
	.zero		1


	//   ....[206]....
        /*0dd0*/ 	.word	0x00009050
        /*0dd4*/ 	.word	0x00000000
        /*0dd8*/ 	.word	0x00000000
        /*0ddc*/ 	.short	0x010a
        /*0dde*/ 	.byte	0xff
	.zero		1


	//   ....[207]....
        /*0de0*/ 	.word	0x000090b0
        /*0de4*/ 	.word	0x00000000
        /*0de8*/ 	.word	0x00000000
        /*0dec*/ 	.short	0x010a
        /*0dee*/ 	.byte	0xff
	.zero		1


	//   ....[208]....
        /*0df0*/ 	.word	0x00009110
        /*0df4*/ 	.word	0x00000000
        /*0df8*/ 	.word	0x00000000
        /*0dfc*/ 	.short	0x010a
        /*0dfe*/ 	.byte	0xff
	.zero		1


	//   ....[209]....
        /*0e00*/ 	.word	0x00009170
        /*0e04*/ 	.word	0x00000000
        /*0e08*/ 	.word	0x00000000
        /*0e0c*/ 	.short	0x010a
        /*0e0e*/ 	.byte	0xff
	.zero		1


	//   ....[210]....
        /*0e10*/ 	.word	0x000091d0
        /*0e14*/ 	.word	0x00000000
        /*0e18*/ 	.word	0x00000000
        /*0e1c*/ 	.short	0x010a
        /*0e1e*/ 	.byte	0xff
	.zero		1


	//   ....[211]....
        /*0e20*/ 	.word	0x00009230
        /*0e24*/ 	.word	0x00000000
        /*0e28*/ 	.word	0x00000000
        /*0e2c*/ 	.short	0x010a
        /*0e2e*/ 	.byte	0xff
	.zero		1


	//   ....[212]....
        /*0e30*/ 	.word	0x00009290
        /*0e34*/ 	.word	0x00000000
        /*0e38*/ 	.word	0x00000000
        /*0e3c*/ 	.short	0x010a
        /*0e3e*/ 	.byte	0xff
	.zero		1


	//   ....[213]....
        /*0e40*/ 	.word	0x000092e0
        /*0e44*/ 	.word	0x00000000
        /*0e48*/ 	.word	0x000002b0
        /*0e4c*/ 	.short	0x010a
        /*0e4e*/ 	.byte	0xff
	.zero		1


	//   ....[214]....
        /*0e50*/ 	.word	0x00009340
        /*0e54*/ 	.word	0x00000000
        /*0e58*/ 	.word	0x00000260
        /*0e5c*/ 	.short	0x010a
        /*0e5e*/ 	.byte	0xff
	.zero		1


	//   ....[215]....
        /*0e60*/ 	.word	0x00009390
        /*0e64*/ 	.word	0x00000000
        /*0e68*/ 	.word	0x00000250
        /*0e6c*/ 	.short	0x010a
        /*0e6e*/ 	.byte	0xff
	.zero		1


	//   ....[216]....
        /*0e70*/ 	.word	0x000093f0
        /*0e74*/ 	.word	0x00000000
        /*0e78*/ 	.word	0x00000260
        /*0e7c*/ 	.short	0x010a
        /*0e7e*/ 	.byte	0xff
	.zero		1


	//   ....[217]....
        /*0e80*/ 	.word	0x00009440
        /*0e84*/ 	.word	0x00000000
        /*0e88*/ 	.word	0x00000250
        /*0e8c*/ 	.short	0x010a
        /*0e8e*/ 	.byte	0xff
	.zero		1


	//   ....[218]....
        /*0e90*/ 	.word	0x000094a0
        /*0e94*/ 	.word	0x00000003
        /*0e98*/ 	.word	0x00000290
        /*0e9c*/ 	.short	0x010a
        /*0e9e*/ 	.byte	0xff
	.zero		1


	//   ....[219]....
        /*0ea0*/ 	.word	0x00009500
        /*0ea4*/ 	.word	0x00000000
        /*0ea8*/ 	.word	0x00000000
        /*0eac*/ 	.short	0x010a
        /*0eae*/ 	.byte	0xff
	.zero		1


	//   ....[220]....
        /*0eb0*/ 	.word	0x00009560
        /*0eb4*/ 	.word	0x00000000
        /*0eb8*/ 	.word	0x00000000
        /*0ebc*/ 	.short	0x010a
        /*0ebe*/ 	.byte	0xff
	.zero		1


	//   ....[221]....
        /*0ec0*/ 	.word	0x000095c0
        /*0ec4*/ 	.word	0x00000000
        /*0ec8*/ 	.word	0x00000000
        /*0ecc*/ 	.short	0x010a
        /*0ece*/ 	.byte	0xff
	.zero		1


	//   ....[222]....
        /*0ed0*/ 	.word	0x00009620
        /*0ed4*/ 	.word	0x00000000
        /*0ed8*/ 	.word	0x00000000
        /*0edc*/ 	.short	0x010a
        /*0ede*/ 	.byte	0xff
	.zero		1


	//   ....[223]....
        /*0ee0*/ 	.word	0x00009680
        /*0ee4*/ 	.word	0x00000000
        /*0ee8*/ 	.word	0x00000000
        /*0eec*/ 	.short	0x010a
        /*0eee*/ 	.byte	0xff
	.zero		1


	//   ....[224]....
        /*0ef0*/ 	.word	0x000096d0
        /*0ef4*/ 	.word	0x00000000
        /*0ef8*/ 	.word	0x00000250
        /*0efc*/ 	.short	0x010a
        /*0efe*/ 	.byte	0xff
	.zero		1


	//   ....[225]....
        /*0f00*/ 	.word	0x00009730
        /*0f04*/ 	.word	0x00000000
        /*0f08*/ 	.word	0x00000248
        /*0f0c*/ 	.short	0x010a
        /*0f0e*/ 	.byte	0xff
	.zero		1


	//   ....[226]....
        /*0f10*/ 	.word	0x00009790
        /*0f14*/ 	.word	0x00000003
        /*0f18*/ 	.word	0x00000230
        /*0f1c*/ 	.short	0x010a
        /*0f1e*/ 	.byte	0xff
	.zero		1


	//   ....[227]....
        /*0f20*/ 	.word	0x000097f0
        /*0f24*/ 	.word	0x00000003
        /*0f28*/ 	.word	0x00000238
        /*0f2c*/ 	.short	0x010a
        /*0f2e*/ 	.byte	0xff
	.zero		1


	//   ....[228]....
        /*0f30*/ 	.word	0x00009850
        /*0f34*/ 	.word	0x00000000
        /*0f38*/ 	.word	0x00000230
        /*0f3c*/ 	.short	0x010a
        /*0f3e*/ 	.byte	0xff
	.zero		1


	//   ....[229]....
        /*0f40*/ 	.word	0x000098a0
        /*0f44*/ 	.word	0x00000000
        /*0f48*/ 	.word	0x00000250
        /*0f4c*/ 	.short	0x010a
        /*0f4e*/ 	.byte	0xff
	.zero		1


	//   ....[230]....
        /*0f50*/ 	.word	0x000098f0
        /*0f54*/ 	.word	0x00000000
        /*0f58*/ 	.word	0x00000220
        /*0f5c*/ 	.short	0x010a
        /*0f5e*/ 	.byte	0xff
	.zero		1


	//   ....[231]....
        /*0f60*/ 	.word	0x00009940
        /*0f64*/ 	.word	0x00000071
        /*0f68*/ 	.word	0x00000270
        /*0f6c*/ 	.short	0x010a
        /*0f6e*/ 	.byte	0xff
	.zero		1


	//   ....[232]....
        /*0f70*/ 	.word	0x00009990
        /*0f74*/ 	.word	0x00000020
        /*0f78*/ 	.word	0x00000220
        /*0f7c*/ 	.short	0x010a
        /*0f7e*/ 	.byte	0xff
	.zero		1


	//----- nvinfo : EIATTR_NUM_MBARRIERS
	.align		4
.L_47:
        /*0f80*/ 	.byte	0x03, 0x38
        /*0f82*/ 	.short	0x005a


	//----- nvinfo : EIATTR_EXIT_INSTR_OFFSETS
	.align		4
        /*0f84*/ 	.byte	0x04, 0x1c
        /*0f86*/ 	.short	(.L_49 - .L_48)


	//   ....[0]....
.L_48:
        /*0f88*/ 	.word	0x000039a0


	//   ....[1]....
        /*0f8c*/ 	.word	0x00003e90


	//   ....[2]....
        /*0f90*/ 	.word	0x00003ef0


	//   ....[3]....
        /*0f94*/ 	.word	0x00004d00


	//   ....[4]....
        /*0f98*/ 	.word	0x00005a10


	//   ....[5]....
        /*0f9c*/ 	.word	0x00005a50


	//   ....[6]....
        /*0fa0*/ 	.word	0x00008510


	//----- nvinfo : EIATTR_MAX_THREADS
	.align		4
.L_49:
        /*0fa4*/ 	.byte	0x04, 0x05
        /*0fa6*/ 	.short	(.L_51 - .L_50)
.L_50:
        /*0fa8*/ 	.word	0x00000100
        /*0fac*/ 	.word	0x00000001
        /*0fb0*/ 	.word	0x00000001


	//----- nvinfo : EIATTR_CRS_STACK_SIZE
	.align		4
.L_51:
        /*0fb4*/ 	.byte	0x04, 0x1e
        /*0fb6*/ 	.short	(.L_53 - .L_52)
.L_52:
        /*0fb8*/ 	.word	0x00000000


	//----- nvinfo : EIATTR_CBANK_PARAM_SIZE
	.align		4
.L_53:
        /*0fbc*/ 	.byte	0x03, 0x19
        /*0fbe*/ 	.short	0x0800


	//----- nvinfo : EIATTR_PARAM_CBANK
	.align		4
        /*0fc0*/ 	.byte	0x04, 0x0a
        /*0fc2*/ 	.short	(.L_55 - .L_54)
	.align		4
.L_54:
        /*0fc4*/ 	.word	index@(.nv.constant0._ZN7cutlass13device_kernelINS_4gemm6kernel13GemmUniversalIN4cute5tupleIJiiiiEEENS1_10collective13CollectiveMmaINS1_35MainloopSm100TmaUmmaWarpSpecializedILi34ELi2ELi4ENS5_IJNS4_1CILi1EEESB_SB_EEEEENS5_IJNSA_ILi64EEENSA_ILi128EEENSA_ILi32EEEEEENS_12float_e5m2_tENS5_IJSB_llEEESI_SJ_NS4_8TiledMMAINS4_8MMA_AtomIJNS4_10MMA_TraitsINS4_19SM100_MMA_F8F6F4_SSEJSI_SI_fSE_SF_NS4_17integral_constantINS4_4UMMA5MajorELSQ_1EEESR_NSO_INSP_7ScaleInELSS_0EEEST_EEEEEENS4_6LayoutISC_NS5_IJNSA_ILi0EEESX_SX_EEEEENS5_IJNS4_10UnderscoreES10_S10_EEEEENS4_13SM90_TMA_LOADENS4_14ComposedLayoutINS4_7SwizzleILi2ELi4ELi3EEENS4_18smem_ptr_flag_bitsILi8EEENSW_INS5_IJSE_NSA_ILi8EEEEEENS5_IJSB_SE_EEEEEEEvNS4_8identityES13_NS14_INS15_ILi3ELi4ELi3EEES18_NSW_INS5_IJSF_S19_EEENS5_IJSB_SF_EEEEEEEvS1E_EENS_8epilogue10collective18CollectiveEpilogueINS1L_23Sm100TmaWarpSpecializedILi2ELi2ELi32ELb0ELb0EEEJSH_NS5_IJNSW_ISE_SB_EES1Q_EEESI_NS5_IJlSB_lEEESI_S1S_NS1L_6fusion15FusionCallbacksIS1P_NS1T_17LinearCombinationISI_fSI_fLNS_15FloatRoundStyleE2EEESH_S1R_JEEENS4_5SM1004TMEM4LOAD26SM100_TMEM_LOAD_16dp32b32xES13_NS14_IS16_S18_NSW_INS5_IJS19_SE_EEENS5_IJSE_SB_EEEEEEENS4_39AutoVectorizingCopyWithAssumedAlignmentILi128EEENS4_14SM90_TMA_STOREES26_S28_S28_EEEvvEEEEvNT_6ParamsE)
        /*0fc8*/ 	.short	0x0380
        /*0fca*/ 	.short	0x0800


	//----- nvinfo : EIATTR_SW_WAR
	.align		4
.L_55:
        /*0fcc*/ 	.byte	0x04, 0x36
        /*0fce*/ 	.short	(.L_57 - .L_56)
.L_56:
        /*0fd0*/ 	.word	0x00000008
.L_57:


//--------------------- .nv.callgraph             --------------------------
	.section	.nv.callgraph,"",@"SHT_CUDA_CALLGRAPH"
	.align	4
	.sectionentsize	8
	.align		4
        /*0000*/ 	.word	0x00000000
	.align		4
        /*0004*/ 	.word	0xffffffff
	.align		4
        /*0008*/ 	.word	index@(_ZN7cutlass13device_kernelINS_4gemm6kernel13GemmUniversalIN4cute5tupleIJiiiiEEENS1_10collective13CollectiveMmaINS1_35MainloopSm100TmaUmmaWarpSpecializedILi34ELi2ELi4ENS5_IJNS4_1CILi1EEESB_SB_EEEEENS5_IJNSA_ILi64EEENSA_ILi128EEENSA_ILi32EEEEEENS_12float_e5m2_tENS5_IJSB_llEEESI_SJ_NS4_8TiledMMAINS4_8MMA_AtomIJNS4_10MMA_TraitsINS4_19SM100_MMA_F8F6F4_SSEJSI_SI_fSE_SF_NS4_17integral_constantINS4_4UMMA5MajorELSQ_1EEESR_NSO_INSP_7ScaleInELSS_0EEEST_EEEEEENS4_6LayoutISC_NS5_IJNSA_ILi0EEESX_SX_EEEEENS5_IJNS4_10UnderscoreES10_S10_EEEEENS4_13SM90_TMA_LOADENS4_14ComposedLayoutINS4_7SwizzleILi2ELi4ELi3EEENS4_18smem_ptr_flag_bitsILi8EEENSW_INS5_IJSE_NSA_ILi8EEEEEENS5_IJSB_SE_EEEEEEEvNS4_8identityES13_NS14_INS15_ILi3ELi4ELi3EEES18_NSW_INS5_IJSF_S19_EEENS5_IJSB_SF_EEEEEEEvS1E_EENS_8epilogue10collective18CollectiveEpilogueINS1L_23Sm100TmaWarpSpecializedILi2ELi2ELi32ELb0ELb0EEEJSH_NS5_IJNSW_ISE_SB_EES1Q_EEESI_NS5_IJlSB_lEEESI_S1S_NS1L_6fusion15FusionCallbacksIS1P_NS1T_17LinearCombinationISI_fSI_fLNS_15FloatRoundStyleE2EEESH_S1R_JEEENS4_5SM1004TMEM4LOAD26SM100_TMEM_LOAD_16dp32b32xES13_NS14_IS16_S18_NSW_INS5_IJS19_SE_EEENS5_IJSE_SB_EEEEEEENS4_39AutoVectorizingCopyWithAssumedAlignmentILi128EEENS4_14SM90_TMA_STOREES26_S28_S28_EEEvvEEEEvNT_6ParamsE)
	.align		4
        /*000c*/ 	.word	index@(__assertfail)
	.align		4
        /*0010*/ 	.word	0x00000000
	.align		4
        /*0014*/ 	.word	0xfffffffe
	.align		4
        /*0018*/ 	.word	0x00000000
	.align		4
        /*001c*/ 	.word	0xfffffffd
	.align		4
        /*0020*/ 	.word	0x00000000
	.align		4
        /*0024*/ 	.word	0xfffffffc


//--------------------- .nv.constant4             --------------------------
	.section	.nv.constant4,"a",@progbits
	.align	8
	.align		8
.nv.constant4:
        /*0000*/ 	.dword	__assertfail
	.align		8
        /*0008*/ 	.dword	__unnamed_1
	.align		8
        /*0010*/ 	.dword	__unnamed_2
	.align		8
        /*0018*/ 	.dword	_ZN40_INTERNAL_8b2d31f3_4_k_cu_b762a604_305664cuda3std3__45__cpo5beginE
	.align		8
        /*0020*/ 	.dword	_ZN40_INTERNAL_8b2d31f3_4_k_cu_b762a604_305664cuda3std3__45__cpo3endE
	.align		8
        /*0028*/ 	.dword	_ZN40_INTERNAL_8b2d31f3_4_k_cu_b762a604_305664cuda3std3__45__cpo6cbeginE
	.align		8
        /*0030*/ 	.dword	_ZN40_INTERNAL_8b2d31f3_4_k_cu_b762a604_305664cuda3std3__45__cpo4cendE
	.align		8
        /*0038*/ 	.dword	_ZN40_INTERNAL_8b2d31f3_4_k_cu_b762a604_305664cuda3std3__442_GLOBAL__N__8b2d31f3_4_k_cu_b762a604_305666ignoreE
	.align		8
        /*0040*/ 	.dword	_ZN40_INTERNAL_8b2d31f3_4_k_cu_b762a604_305664cuda3std3__419piecewise_constructE
	.align		8
        /*0048*/ 	.dword	_ZN40_INTERNAL_8b2d31f3_4_k_cu_b762a604_305664cuda3std3__48in_placeE
	.align		8
        /*0050*/ 	.dword	_ZN40_INTERNAL_8b2d31f3_4_k_cu_b762a604_305664cuda3std6ranges3__45__cpo4swapE
	.align		8
        /*0058*/ 	.dword	_ZN40_INTERNAL_8b2d31f3_4_k_cu_b762a604_305664cuda3std6ranges3__45__cpo9iter_moveE
	.align		8
        /*0060*/ 	.dword	_ZN40_INTERNAL_8b2d31f3_4_k_cu_b762a604_305664cute7productE
	.align		8
        /*0068*/ 	.dword	_ZN40_INTERNAL_8b2d31f3_4_k_cu_b762a604_305664cute1_E
	.align		8
        /*0070*/ 	.dword	$str$25
	.align		8
        /*0078*/ 	.dword	$str$26
	.align		8
        /*0080*/ 	.dword	$str$27
	.align		8
        /*0088*/ 	.dword	$str$28


//--------------------- .text._ZN7cutlass13device_kernelINS_4gemm6kernel13GemmUniversalIN4cute5tupleIJiiiiEEENS1_10collective13CollectiveMmaINS1_35MainloopSm100TmaUmmaWarpSpecializedILi34ELi2ELi4ENS5_IJNS4_1CILi1EEESB_SB_EEEEENS5_IJNSA_ILi64EEENSA_ILi128EEENSA_ILi32EEEEEENS_12float_e5m2_tENS5_IJSB_llEEESI_SJ_NS4_8TiledMMAINS4_8MMA_AtomIJNS4_10MMA_TraitsINS4_19SM100_MMA_F8F6F4_SSEJSI_SI_fSE_SF_NS4_17integral_constantINS4_4UMMA5MajorELSQ_1EEESR_NSO_INSP_7ScaleInELSS_0EEEST_EEEEEENS4_6LayoutISC_NS5_IJNSA_ILi0EEESX_SX_EEEEENS5_IJNS4_10UnderscoreES10_S10_EEEEENS4_13SM90_TMA_LOADENS4_14ComposedLayoutINS4_7SwizzleILi2ELi4ELi3EEENS4_18smem_ptr_flag_bitsILi8EEENSW_INS5_IJSE_NSA_ILi8EEEEEENS5_IJSB_SE_EEEEEEEvNS4_8identityES13_NS14_INS15_ILi3ELi4ELi3EEES18_NSW_INS5_IJSF_S19_EEENS5_IJSB_SF_EEEEEEEvS1E_EENS_8epilogue10collective18CollectiveEpilogueINS1L_23Sm100TmaWarpSpecializedILi2ELi2ELi32ELb0ELb0EEEJSH_NS5_IJNSW_ISE_SB_EES1Q_EEESI_NS5_IJlSB_lEEESI_S1S_NS1L_6fusion15FusionCallbacksIS1P_NS1T_17LinearCombinationISI_fSI_fLNS_15FloatRoundStyleE2EEESH_S1R_JEEENS4_5SM1004TMEM4LOAD26SM100_TMEM_LOAD_16dp32b32xES13_NS14_IS16_S18_NSW_INS5_IJS19_SE_EEENS5_IJSE_SB_EEEEEEENS4_39AutoVectorizingCopyWithAssumedAlignmentILi128EEENS4_14SM90_TMA_STOREES26_S28_S28_EEEvvEEEEvNT_6ParamsE --------------------------
	.section	.text._ZN7cutlass13device_kernelINS_4gemm6kernel13GemmUniversalIN4cute5tupleIJiiiiEEENS1_10collective13CollectiveMmaINS1_35MainloopSm100TmaUmmaWarpSpecializedILi34ELi2ELi4ENS5_IJNS4_1CILi1EEESB_SB_EEEEENS5_IJNSA_ILi64EEENSA_ILi128EEENSA_ILi32EEEEEENS_12float_e5m2_tENS5_IJSB_llEEESI_SJ_NS4_8TiledMMAINS4_8MMA_AtomIJNS4_10MMA_TraitsINS4_19SM100_MMA_F8F6F4_SSEJSI_SI_fSE_SF_NS4_17integral_constantINS4_4UMMA5MajorELSQ_1EEESR_NSO_INSP_7ScaleInELSS_0EEEST_EEEEEENS4_6LayoutISC_NS5_IJNSA_ILi0EEESX_SX_EEEEENS5_IJNS4_10UnderscoreES10_S10_EEEEENS4_13SM90_TMA_LOADENS4_14ComposedLayoutINS4_7SwizzleILi2ELi4ELi3EEENS4_18smem_ptr_flag_bitsILi8EEENSW_INS5_IJSE_NSA_ILi8EEEEEENS5_IJSB_SE_EEEEEEEvNS4_8identityES13_NS14_INS15_ILi3ELi4ELi3EEES18_NSW_INS5_IJSF_S19_EEENS5_IJSB_SF_EEEEEEEvS1E_EENS_8epilogue10collective18CollectiveEpilogueINS1L_23Sm100TmaWarpSpecializedILi2ELi2ELi32ELb0ELb0EEEJSH_NS5_IJNSW_ISE_SB_EES1Q_EEESI_NS5_IJlSB_lEEESI_S1S_NS1L_6fusion15FusionCallbacksIS1P_NS1T_17LinearCombinationISI_fSI_fLNS_15FloatRoundStyleE2EEESH_S1R_JEEENS4_5SM1004TMEM4LOAD26SM100_TMEM_LOAD_16dp32b32xES13_NS14_IS16_S18_NSW_INS5_IJS19_SE_EEENS5_IJSE_SB_EEEEEEENS4_39AutoVectorizingCopyWithAssumedAlignmentILi128EEENS4_14SM90_TMA_STOREES26_S28_S28_EEEvvEEEEvNT_6ParamsE,"ax",@progbits
	.align	128
.text._ZN7cutlass13device_kernelINS_4gemm6kernel13GemmUniversalIN4cute5tupleIJiiiiEEENS1_10collective13CollectiveMmaINS1_35MainloopSm100TmaUmmaWarpSpecializedILi34ELi2ELi4ENS5_IJNS4_1CILi1EEESB_SB_EEEEENS5_IJNSA_ILi64EEENSA_ILi128EEENSA_ILi32EEEEEENS_12float_e5m2_tENS5_IJSB_llEEESI_SJ_NS4_8TiledMMAINS4_8MMA_AtomIJNS4_10MMA_TraitsINS4_19SM100_MMA_F8F6F4_SSEJSI_SI_fSE_SF_NS4_17integral_constantINS4_4UMMA5MajorELSQ_1EEESR_NSO_INSP_7ScaleInELSS_0EEEST_EEEEEENS4_6LayoutISC_NS5_IJNSA_ILi0EEESX_SX_EEEEENS5_IJNS4_10UnderscoreES10_S10_EEEEENS4_13SM90_TMA_LOADENS4_14ComposedLayoutINS4_7SwizzleILi2ELi4ELi3EEENS4_18smem_ptr_flag_bitsILi8EEENSW_INS5_IJSE_NSA_ILi8EEEEEENS5_IJSB_SE_EEEEEEEvNS4_8identityES13_NS14_INS15_ILi3ELi4ELi3EEES18_NSW_INS5_IJSF_S19_EEENS5_IJSB_SF_EEEEEEEvS1E_EENS_8epilogue10collective18CollectiveEpilogueINS1L_23Sm100TmaWarpSpecializedILi2ELi2ELi32ELb0ELb0EEEJSH_NS5_IJNSW_ISE_SB_EES1Q_EEESI_NS5_IJlSB_lEEESI_S1S_NS1L_6fusion15FusionCallbacksIS1P_NS1T_17LinearCombinationISI_fSI_fLNS_15FloatRoundStyleE2EEESH_S1R_JEEENS4_5SM1004TMEM4LOAD26SM100_TMEM_LOAD_16dp32b32xES13_NS14_IS16_S18_NSW_INS5_IJS19_SE_EEENS5_IJSE_SB_EEEEEEENS4_39AutoVectorizingCopyWithAssumedAlignmentILi128EEENS4_14SM90_TMA_STOREES26_S28_S28_EEEvvEEEEvNT_6ParamsE:
        .type           _ZN7cutlass13device_kernelINS_4gemm6kernel13GemmUniversalIN4cute5tupleIJiiiiEEENS1_10collective13CollectiveMmaINS1_35MainloopSm100TmaUmmaWarpSpecializedILi34ELi2ELi4ENS5_IJNS4_1CILi1EEESB_SB_EEEEENS5_IJNSA_ILi64EEENSA_ILi128EEENSA_ILi32EEEEEENS_12float_e5m2_tENS5_IJSB_llEEESI_SJ_NS4_8TiledMMAINS4_8MMA_AtomIJNS4_10MMA_TraitsINS4_19SM100_MMA_F8F6F4_SSEJSI_SI_fSE_SF_NS4_17integral_constantINS4_4UMMA5MajorELSQ_1EEESR_NSO_INSP_7ScaleInELSS_0EEEST_EEEEEENS4_6LayoutISC_NS5_IJNSA_ILi0EEESX_SX_EEEEENS5_IJNS4_10UnderscoreES10_S10_EEEEENS4_13SM90_TMA_LOADENS4_14ComposedLayoutINS4_7SwizzleILi2ELi4ELi3EEENS4_18smem_ptr_flag_bitsILi8EEENSW_INS5_IJSE_NSA_ILi8EEEEEENS5_IJSB_SE_EEEEEEEvNS4_8identityES13_NS14_INS15_ILi3ELi4ELi3EEES18_NSW_INS5_IJSF_S19_EEENS5_IJSB_SF_EEEEEEEvS1E_EENS_8epilogue10collective18CollectiveEpilogueINS1L_23Sm100TmaWarpSpecializedILi2ELi2ELi32ELb0ELb0EEEJSH_NS5_IJNSW_ISE_SB_EES1Q_EEESI_NS5_IJlSB_lEEESI_S1S_NS1L_6fusion15FusionCallbacksIS1P_NS1T_17LinearCombinationISI_fSI_fLNS_15FloatRoundStyleE2EEESH_S1R_JEEENS4_5SM1004TMEM4LOAD26SM100_TMEM_LOAD_16dp32b32xES13_NS14_IS16_S18_NSW_INS5_IJS19_SE_EEENS5_IJSE_SB_EEEEEEENS4_39AutoVectorizingCopyWithAssumedAlignmentILi128EEENS4_14SM90_TMA_STOREES26_S28_S28_EEEvvEEEEvNT_6ParamsE,@function
        .size           _ZN7cutlass13device_kernelINS_4gemm6kernel13GemmUniversalIN4cute5tupleIJiiiiEEENS1_10collective13CollectiveMmaINS1_35MainloopSm100TmaUmmaWarpSpecializedILi34ELi2ELi4ENS5_IJNS4_1CILi1EEESB_SB_EEEEENS5_IJNSA_ILi64EEENSA_ILi128EEENSA_ILi32EEEEEENS_12float_e5m2_tENS5_IJSB_llEEESI_SJ_NS4_8TiledMMAINS4_8MMA_AtomIJNS4_10MMA_TraitsINS4_19SM100_MMA_F8F6F4_SSEJSI_SI_fSE_SF_NS4_17integral_constantINS4_4UMMA5MajorELSQ_1EEESR_NSO_INSP_7ScaleInELSS_0EEEST_EEEEEENS4_6LayoutISC_NS5_IJNSA_ILi0EEESX_SX_EEEEENS5_IJNS4_10UnderscoreES10_S10_EEEEENS4_13SM90_TMA_LOADENS4_14ComposedLayoutINS4_7SwizzleILi2ELi4ELi3EEENS4_18smem_ptr_flag_bitsILi8EEENSW_INS5_IJSE_NSA_ILi8EEEEEENS5_IJSB_SE_EEEEEEEvNS4_8identityES13_NS14_INS15_ILi3ELi4ELi3EEES18_NSW_INS5_IJSF_S19_EEENS5_IJSB_SF_EEEEEEEvS1E_EENS_8epilogue10collective18CollectiveEpilogueINS1L_23Sm100TmaWarpSpecializedILi2ELi2ELi32ELb0ELb0EEEJSH_NS5_IJNSW_ISE_SB_EES1Q_EEESI_NS5_IJlSB_lEEESI_S1S_NS1L_6fusion15FusionCallbacksIS1P_NS1T_17LinearCombinationISI_fSI_fLNS_15FloatRoundStyleE2EEESH_S1R_JEEENS4_5SM1004TMEM4LOAD26SM100_TMEM_LOAD_16dp32b32xES13_NS14_IS16_S18_NSW_INS5_IJS19_SE_EEENS5_IJSE_SB_EEEEEEENS4_39AutoVectorizingCopyWithAssumedAlignmentILi128EEENS4_14SM90_TMA_STOREES26_S28_S28_EEEvvEEEEvNT_6ParamsE,(.L_x_233 - _ZN7cutlass13device_kernelINS_4gemm6kernel13GemmUniversalIN4cute5tupleIJiiiiEEENS1_10collective13CollectiveMmaINS1_35MainloopSm100TmaUmmaWarpSpecializedILi34ELi2ELi4ENS5_IJNS4_1CILi1EEESB_SB_EEEEENS5_IJNSA_ILi64EEENSA_ILi128EEENSA_ILi32EEEEEENS_12float_e5m2_tENS5_IJSB_llEEESI_SJ_NS4_8TiledMMAINS4_8MMA_AtomIJNS4_10MMA_TraitsINS4_19SM100_MMA_F8F6F4_SSEJSI_SI_fSE_SF_NS4_17integral_constantINS4_4UMMA5MajorELSQ_1EEESR_NSO_INSP_7ScaleInELSS_0EEEST_EEEEEENS4_6LayoutISC_NS5_IJNSA_ILi0EEESX_SX_EEEEENS5_IJNS4_10UnderscoreES10_S10_EEEEENS4_13SM90_TMA_LOADENS4_14ComposedLayoutINS4_7SwizzleILi2ELi4ELi3EEENS4_18smem_ptr_flag_bitsILi8EEENSW_INS5_IJSE_NSA_ILi8EEEEEENS5_IJSB_SE_EEEEEEEvNS4_8identityES13_NS14_INS15_ILi3ELi4ELi3EEES18_NSW_INS5_IJSF_S19_EEENS5_IJSB_SF_EEEEEEEvS1E_EENS_8epilogue10collective18CollectiveEpilogueINS1L_23Sm100TmaWarpSpecializedILi2ELi2ELi32ELb0ELb0EEEJSH_NS5_IJNSW_ISE_SB_EES1Q_EEESI_NS5_IJlSB_lEEESI_S1S_NS1L_6fusion15FusionCallbacksIS1P_NS1T_17LinearCombinationISI_fSI_fLNS_15FloatRoundStyleE2EEESH_S1R_JEEENS4_5SM1004TMEM4LOAD26SM100_TMEM_LOAD_16dp32b32xES13_NS14_IS16_S18_NSW_INS5_IJS19_SE_EEENS5_IJSE_SB_EEEEEEENS4_39AutoVectorizingCopyWithAssumedAlignmentILi128EEENS4_14SM90_TMA_STOREES26_S28_S28_EEEvvEEEEvNT_6ParamsE)
        .other          _ZN7cutlass13device_kernelINS_4gemm6kernel13GemmUniversalIN4cute5tupleIJiiiiEEENS1_10collective13CollectiveMmaINS1_35MainloopSm100TmaUmmaWarpSpecializedILi34ELi2ELi4ENS5_IJNS4_1CILi1EEESB_SB_EEEEENS5_IJNSA_ILi64EEENSA_ILi128EEENSA_ILi32EEEEEENS_12float_e5m2_tENS5_IJSB_llEEESI_SJ_NS4_8TiledMMAINS4_8MMA_AtomIJNS4_10MMA_TraitsINS4_19SM100_MMA_F8F6F4_SSEJSI_SI_fSE_SF_NS4_17integral_constantINS4_4UMMA5MajorELSQ_1EEESR_NSO_INSP_7ScaleInELSS_0EEEST_EEEEEENS4_6LayoutISC_NS5_IJNSA_ILi0EEESX_SX_EEEEENS5_IJNS4_10UnderscoreES10_S10_EEEEENS4_13SM90_TMA_LOADENS4_14ComposedLayoutINS4_7SwizzleILi2ELi4ELi3EEENS4_18smem_ptr_flag_bitsILi8EEENSW_INS5_IJSE_NSA_ILi8EEEEEENS5_IJSB_SE_EEEEEEEvNS4_8identityES13_NS14_INS15_ILi3ELi4ELi3EEES18_NSW_INS5_IJSF_S19_EEENS5_IJSB_SF_EEEEEEEvS1E_EENS_8epilogue10collective18CollectiveEpilogueINS1L_23Sm100TmaWarpSpecializedILi2ELi2ELi32ELb0ELb0EEEJSH_NS5_IJNSW_ISE_SB_EES1Q_EEESI_NS5_IJlSB_lEEESI_S1S_NS1L_6fusion15FusionCallbacksIS1P_NS1T_17LinearCombinationISI_fSI_fLNS_15FloatRoundStyleE2EEESH_S1R_JEEENS4_5SM1004TMEM4LOAD26SM100_TMEM_LOAD_16dp32b32xES13_NS14_IS16_S18_NSW_INS5_IJS19_SE_EEENS5_IJSE_SB_EEEEEEENS4_39AutoVectorizingCopyWithAssumedAlignmentILi128EEENS4_14SM90_TMA_STOREES26_S28_S28_EEEvvEEEEvNT_6ParamsE,@"STO_CUDA_ENTRY STV_DEFAULT"
_ZN7cutlass13device_kernelINS_4gemm6kernel13GemmUniversalIN4cute5tupleIJiiiiEEENS1_10collective13CollectiveMmaINS1_35MainloopSm100TmaUmmaWarpSpecializedILi34ELi2ELi4ENS5_IJNS4_1CILi1EEESB_SB_EEEEENS5_IJNSA_ILi64EEENSA_ILi128EEENSA_ILi32EEEEEENS_12float_e5m2_tENS5_IJSB_llEEESI_SJ_NS4_8TiledMMAINS4_8MMA_AtomIJNS4_10MMA_TraitsINS4_19SM100_MMA_F8F6F4_SSEJSI_SI_fSE_SF_NS4_17integral_constantINS4_4UMMA5MajorELSQ_1EEESR_NSO_INSP_7ScaleInELSS_0EEEST_EEEEEENS4_6LayoutISC_NS5_IJNSA_ILi0EEESX_SX_EEEEENS5_IJNS4_10UnderscoreES10_S10_EEEEENS4_13SM90_TMA_LOADENS4_14ComposedLayoutINS4_7SwizzleILi2ELi4ELi3EEENS4_18smem_ptr_flag_bitsILi8EEENSW_INS5_IJSE_NSA_ILi8EEEEEENS5_IJSB_SE_EEEEEEEvNS4_8identityES13_NS14_INS15_ILi3ELi4ELi3EEES18_NSW_INS5_IJSF_S19_EEENS5_IJSB_SF_EEEEEEEvS1E_EENS_8epilogue10collective18CollectiveEpilogueINS1L_23Sm100TmaWarpSpecializedILi2ELi2ELi32ELb0ELb0EEEJSH_NS5_IJNSW_ISE_SB_EES1Q_EEESI_NS5_IJlSB_lEEESI_S1S_NS1L_6fusion15FusionCallbacksIS1P_NS1T_17LinearCombinationISI_fSI_fLNS_15FloatRoundStyleE2EEESH_S1R_JEEENS4_5SM1004TMEM4LOAD26SM100_TMEM_LOAD_16dp32b32xES13_NS14_IS16_S18_NSW_INS5_IJS19_SE_EEENS5_IJSE_SB_EEEEEEENS4_39AutoVectorizingCopyWithAssumedAlignmentILi128EEENS4_14SM90_TMA_STOREES26_S28_S28_EEEvvEEEEvNT_6ParamsE:
[----:B------:R-:W1:Y:S01]  /*0000*/  LDC R1, c[0x0][0x37c] ;  /* 0x0000df00ff017b82 */ /* 0x000e620000000800 */
[----:B------:R-:W2:Y:S01]  /*0010*/  S2R R108, SR_TID.X ;  /* 0x00000000006c7919 */ /* 0x000ea20000002100 */
[----:B------:R-:W3:Y:S01]  /*0020*/  LDCU.64 UR4, c[0x0][0x890] ;  /* 0x00011200ff0477ac */ /* 0x000ee20008000a00 */
[----:B------:R-:W-:Y:S02]  /*0030*/  PRMT R95, RZ, 0x7610, R95 ;  /* 0x00007610ff5f7816 */ /* 0x000fe4000000005f */
[----:B------:R-:W-:Y:S01]  /*0040*/  ELECT P5, URZ, PT ;  /* 0x0000000000ff782f */ /* 0x000fe200038a0000 */
[----:B------:R-:W4:Y:S01]  /*0050*/  LDCU.64 UR46, c[0x0][0x358] ;  /* 0x00006b00ff2e77ac */ /* 0x000f220008000a00 */
[----:B---3--:R-:W-:-:S04]  /*0060*/  UISETP.NE.U32.AND UP0, UPT, UR4, URZ, UPT ;  /* 0x000000ff0400728c */ /* 0x008fc8000bf05070 */
[----:B------:R-:W-:Y:S01]  /*0070*/  UISETP.NE.AND.EX UP0, UPT, UR5, URZ, UPT, UP0 ;  /* 0x000000ff0500728c */ /* 0x000fe2000bf05300 */
[----:B--2---:R-:W-:-:S05]  /*0080*/  SHF.R.U32.HI R101, RZ, 0x5, R108 ;  /* 0x00000005ff657819 */ /* 0x004fca000001166c */
[----:B------:R-:W2:Y:S02]  /*0090*/  SHFL.IDX PT, R0, R101, RZ, 0x1f ;  /* 0x00001fff65007589 */ /* 0x000ea400000e0000 */
[----:B--2---:R-:W-:Y:S01]  /*00a0*/  R2UR UR8, R0 ;  /* 0x00000000000872ca */ /* 0x004fe200000e0000 */
[----:B-1--4-:R-:W-:-:S14]  /*00b0*/  BRA.U UP0, `(.L_x_0) ;  /* 0x00000001002c7547 */ /* 0x012fdc000b800000 */
[----:B------:R-:W1:Y:S02]  /*00c0*/  LDCU.64 UR6, c[0x0][0x888] ;  /* 0x00011100ff0677ac */ /* 0x000e640008000a00 */
[----:B-1----:R-:W-:-:S04]  /*00d0*/  UISETP.NE.U32.AND UP0, UPT, UR6, URZ, UPT ;  /* 0x000000ff0600728c */ /* 0x002fc8000bf05070 */
[----:B------:R-:W-:-:S09]  /*00e0*/  UISETP.NE.AND.EX UP0, UPT, UR7, URZ, UPT, UP0 ;  /* 0x000000ff0700728c */ /* 0x000fd2000bf05300 */
[----:B------:R-:W-:Y:S05]  /*00f0*/  BRA.U !UP0, `(.L_x_1) ;  /* 0x0000000108107547 */ /* 0x000fea000b800000 */
[----:B------:R-:W1:Y:S02]  /*0100*/  LDC.64 R2, c[0x0][0x888] ;  /* 0x00022200ff027b82 */ /* 0x000e640000000a00 */
[----:B-1----:R1:W5:Y:S01]  /*0110*/  LDG.E R49, desc[UR46][R2.64] ;  /* 0x0000002e02317981 */ /* 0x002362000c1e1900 */
[----:B------:R-:W-:Y:S01]  /*0120*/  HFMA2 R95, -RZ, RZ, 0, 5.9604644775390625e-08 ;  /* 0x00000001ff5f7431 */ /* 0x000fe200000001ff */
[----:B------:R-:W-:Y:S05]  /*0130*/  BRA `(.L_x_0) ;  /* 0x00000000000c7947 */ /* 0x000fea0003800000 */
.L_x_1:
[----:B------:R-:W1:Y:S01]  /*0140*/  LDCU UR6, c[0x0][0x880] ;  /* 0x00011000ff0677ac */ /* 0x000e620008000800 */
[----:B------:R-:W-:Y:S01]  /*0150*/  HFMA2 R95, -RZ, RZ, 0, 5.9604644775390625e-08 ;  /* 0x00000001ff5f7431 */ /* 0x000fe200000001ff */
[----:B-1----:R-:W-:-:S07]  /*0160*/  MOV R49, UR6 ;  /* 0x0000000600317c02 */ /* 0x002fce0008000f00 */
.L_x_0:
[----:B------:R-:W2:Y:S02]  /*0170*/  LDCU.64 UR6, c[0x0][0x8b0] ;  /* 0x00011600ff0677ac */ /* 0x000ea40008000a00 */
[----:B--2---:R-:W-:-:S04]  /*0180*/  UISETP.NE.U32.AND UP0, UPT, UR6, URZ, UPT ;  /* 0x000000ff0600728c */ /* 0x004fc8000bf05070 */
[----:B------:R-:W-:-:S09]  /*0190*/  UISETP.NE.AND.EX UP0, UPT, UR7, URZ, UPT, UP0 ;  /* 0x000000ff0700728c */ /* 0x000fd2000bf05300 */
[----:B------:R-:W-:Y:S05]  /*01a0*/  BRA.U UP0, `(.L_x_2) ;  /* 0x0000000100247547 */ /* 0x000fea000b800000 */
[----:B------:R-:W2:Y:S02]  /*01b0*/  LDCU.64 UR6, c[0x0][0x8a8] ;  /* 0x00011500ff0677ac */ /* 0x000ea40008000a00 */
[----:B--2---:R-:W-:-:S04]  /*01c0*/  UISETP.NE.U32.AND UP0, UPT, UR6, URZ, UPT ;  /* 0x000000ff0600728c */ /* 0x004fc8000bf05070 */
[----:B------:R-:W-:-:S09]  /*01d0*/  UISETP.NE.AND.EX UP0, UPT, UR7, URZ, UPT, UP0 ;  /* 0x000000ff0700728c */ /* 0x000fd2000bf05300 */
[----:B------:R-:W-:Y:S05]  /*01e0*/  BRA.U !UP0, `(.L_x_3) ;  /* 0x00000001080c7547 */ /* 0x000fea000b800000 */
[----:B-1----:R-:W1:Y:S02]  /*01f0*/  LDC.64 R2, c[0x0][0x8a8] ;  /* 0x00022a00ff027b82 */ /* 0x002e640000000a00 */
[----:B-1----:R2:W5:Y:S01]  /*0200*/  LDG.E R47, desc[UR46][R2.64] ;  /* 0x0000002e022f7981 */ /* 0x002562000c1e1900 */
[----:B------:R-:W-:Y:S05]  /*0210*/  BRA `(.L_x_2) ;  /* 0x0000000000087947 */ /* 0x000fea0003800000 */
.L_x_3:
[----:B------:R-:W2:Y:S02]  /*0220*/  LDCU UR6, c[0x0][0x8a0] ;  /* 0x00011400ff0677ac */ /* 0x000ea40008000800 */
[----:B--2---:R-:W-:Y:S02]  /*0230*/  MOV R47, UR6 ;  /* 0x00000006002f7c02 */ /* 0x004fe40008000f00 */
.L_x_2:
[----:B------:R-:W-:Y:S01]  /*0240*/  IMAD.U32 R0, RZ, RZ, UR8 ;  /* 0x00000008ff007e24 */ /* 0x000fe2000f8e00ff */
[----:B------:R-:W-:Y:S04]  /*0250*/  BSSY.RECONVERGENT B0, `(.L_x_4) ;  /* 0x000000c000007945 */ /* 0x000fe80003800200 */
[C---:B------:R-:W-:Y:S02]  /*0260*/  ISETP.NE.OR P1, PT, R0.reuse, 0x1, !P5 ;  /* 0x000000010000780c */ /* 0x040fe40006f25670 */
[----:B------:R-:W-:-:S11]  /*0270*/  ISETP.NE.OR P0, PT, R0, 0x3, !P5 ;  /* 0x000000030000780c */ /* 0x000fd60006f05670 */
[----:B------:R-:W-:Y:S05]  /*0280*/  @P1 BRA `(.L_x_5) ;  /* 0x0000000000201947 */ /* 0x000fea0003800000 */
[----:B------:R-:W3:Y:S02]  /*0290*/  LDCU.64 UR6, c[0x0][0x348] ;  /* 0x00006900ff0677ac */ /* 0x000ee40008000a00 */
[----:B---3--:R-:W-:Y:S02]  /*02a0*/  UIADD3 UR10, UP1, UPT, UR6, 0x80, URZ ;  /* 0x00000080060a7890 */ /* 0x008fe4000ff3e0ff */
[----:B------:R-:W-:Y:S02]  /*02b0*/  UIADD3 UR6, UP0, UPT, UR6, 0x180, URZ ;  /* 0x0000018006067890 */ /* 0x000fe4000ff1e0ff */
[----:B------:R-:W-:Y:S02]  /*02c0*/  UIADD3.X UR11, UPT, UPT, URZ, UR7, URZ, UP1, !UPT ;  /* 0x00000007ff0b7290 */ /* 0x000fe40008ffe4ff */
[----:B------:R-:W-:-:S07]  /*02d0*/  UIADD3.X UR7, UPT, UPT, URZ, UR7, URZ, UP0, !UPT ;  /* 0x00000007ff077290 */ /* 0x000fce00087fe4ff */
[----:B------:R3:W-:Y:S02]  /*02e0*/  UTMACCTL.PF [UR10] ;  /* 0x000000000a0079b9 */ /* 0x0007e40008040000 */
[----:B------:R3:W-:Y:S02]  /*02f0*/  UTMACCTL.PF [UR6] ;  /* 0x00000000060079b9 */ /* 0x0007e40008040000 */
[----:B---3--:R-:W-:Y:S01]  /*0300*/  NOP ;  /* 0x0000000000007918 */ /* 0x008fe20000000000 */
.L_x_5:
[----:B------:R-:W-:Y:S05]  /*0310*/  BSYNC.RECONVERGENT B0 ;  /* 0x0000000000007941 */ /* 0x000fea0003800200 */
.L_x_4:
[----:B------:R-:W-:Y:S04]  /*0320*/  BSSY.RECONVERGENT B0, `(.L_x_6) ;  /* 0x000000a000007945 */ /* 0x000fe80003800200 */
        /* <DEDUP_REMOVED lines=9> */
.L_x_7:
[----:B------:R-:W-:Y:S05]  /*03c0*/  BSYNC.RECONVERGENT B0 ;  /* 0x0000000000007941 */ /* 0x000fea0003800200 */
.L_x_6:
[----:B------:R-:W3:Y:S01]  /*03d0*/  LDCU.64 UR6, c[0x0][0x888] ;  /* 0x00011100ff0677ac */ /* 0x000ee20008000a00 */
[----:B------:R-:W-:Y:S02]  /*03e0*/  UISETP.EQ.U32.AND UP1, UPT, UR4, URZ, UPT ;  /* 0x000000ff0400728c */ /* 0x000fe4000bf22070 */
[----:B------:R-:W-:Y:S02]  /*03f0*/  UPLOP3.LUT UP2, UPT, UPT, UPT, UPT, 0x80, 0x8 ;  /* 0x000000000008789c */ /* 0x000fe40003f4f070 */
[----:B---3--:R-:W-:-:S04]  /*0400*/  UISETP.NE.U32.AND UP0, UPT, UR6, URZ, UPT ;  /* 0x000000ff0600728c */ /* 0x008fc8000bf05070 */
[----:B------:R-:W-:-:S04]  /*0410*/  UISETP.NE.AND.EX UP0, UPT, UR7, URZ, UPT, UP0 ;  /* 0x000000ff0700728c */ /* 0x000fc8000bf05300 */
[----:B------:R-:W-:-:S04]  /*0420*/  UISETP.EQ.OR.EX UP3, UPT, UR5, URZ, !UP0, UP1 ;  /* 0x000000ff0500728c */ /* 0x000fc8000c762710 */
[----:B------:R-:W-:-:S05]  /*0430*/  UP2UR UR50, UPR, URZ, 0x8 ;  /* 0x00000008ff327883 */ /* 0x000fca0008000000 */
[----:B------:R-:W-:Y:S07]  /*0440*/  BRA.U !UP3, `(.L_x_8) ;  /* 0x000000010b207547 */ /* 0x000fee000b800000 */
[----:B------:R-:W-:Y:S01]  /*0450*/  UISETP.NE.U32.AND UP2, UPT, UR4, URZ, UPT ;  /* 0x000000ff0400728c */ /* 0x000fe2000bf45070 */
[----:B-----5:R-:W-:Y:S01]  /*0460*/  FSETP.NEU.AND P0, PT, R49, RZ, PT ;  /* 0x000000ff3100720b */ /* 0x020fe20003f0d000 */
[----:B------:R-:W-:Y:S02]  /*0470*/  USEL UR4, URZ, 0xffffffff, UP0 ;  /* 0xffffffffff047887 */ /* 0x000fe40008000000 */
[----:B------:R-:W-:-:S10]  /*0480*/  UISETP.NE.AND.EX UP2, UPT, UR5, URZ, UPT, UP2 ;  /* 0x000000ff0500728c */ /* 0x000fd4000bf45320 */
[----:B------:R-:W-:Y:S01]  /*0490*/  VOTEU.ANY UP1, P0 ;  /* 0x0000000000ff7886 */ /* 0x000fe20000020100 */
[----:B------:R-:W-:-:S04]  /*04a0*/  @!UP2 USEL UR4, URZ, 0xffffffff, UP1 ;  /* 0xffffffffff04a887 */ /* 0x000fc80008800000 */
[----:B------:R-:W-:-:S04]  /*04b0*/  ULOP3.LUT UR4, UR4, 0x1, URZ, 0xc0, !UPT ;  /* 0x0000000104047892 */ /* 0x000fc8000f8ec0ff */
[----:B------:R-:W-:-:S11]  /*04c0*/  UISETP.NE.U32.AND UP2, UPT, UR4, 0x1, UPT ;  /* 0x000000010400788c */ /* 0x000fd6000bf45070 */
.L_x_8:
[----:B-12---:R-:W1:Y:S01]  /*04d0*/  SHFL.IDX PT, R2, R101, RZ, 0x1f ;  /* 0x00001fff65027589 */ /* 0x006e6200000e0000 */
[----:B------:R-:W-:-:S04]  /*04e0*/  UISETP.NE.AND UP1, UPT, UR8, 0x2, UPT ;  /* 0x000000020800788c */ /* 0x000fc8000bf25270 */
[----:B------:R-:W-:Y:S01]  /*04f0*/  USEL UR6, URZ, 0x1, UP1 ;  /* 0x00000001ff067887 */ /* 0x000fe20008800000 */
[----:B-1----:R-:W-:-:S13]  /*0500*/  ISETP.NE.AND P0, PT, R2, RZ, PT ;  /* 0x000000ff0200720c */ /* 0x002fda0003f05270 */
[----:B------:R-:W-:Y:S05]  /*0510*/  @P0 BRA `(.L_x_9) ;  /* 0x0000000400440947 */ /* 0x000fea0003800000 */
[----:B------:R-:W-:Y:S01]  /*0520*/  ELECT P0, URZ, PT ;  /* 0x0000000000ff782f */ /* 0x000fe20003800000 */
[----:B------:R-:W-:-:S12]  /*0530*/  BSSY.RECONVERGENT B0, `(.L_x_9) ;  /* 0x000004f000007945 */ /* 0x000fd80003800200 */
[----:B------:R-:W-:Y:S05]  /*0540*/  @!P0 BRA `(.L_x_10) ;  /* 0x0000000400348947 */ /* 0x000fea0003800000 */
[----:B------:R-:W1:Y:S01]  /*0550*/  S2UR UR5, SR_CgaCtaId ;  /* 0x00000000000579c3 */ /* 0x000e620000008800 */
[----:B------:R-:W-:Y:S01]  /*0560*/  UMOV UR7, 0x400 ;  /* 0x0000040000077882 */ /* 0x000fe20000000000 */
[----:B------:R-:W-:Y:S02]  /*0570*/  UMOV UR4, 0x1 ;  /* 0x0000000100047882 */ /* 0x000fe40000000000 */
[----:B------:R-:W-:-:S04]  /*0580*/  UIADD3 UR10, UPT, UPT, -UR4, 0x100000, URZ ;  /* 0x00100000040a7890 */ /* 0x000fc8000fffe1ff */
[----:B------:R-:W-:Y:S02]  /*0590*/  USHF.L.U32 UR11, UR10, 0xb, URZ ;  /* 0x0000000b0a0b7899 */ /* 0x000fe400080006ff */
[----:B------:R-:W-:Y:S02]  /*05a0*/  USHF.L.U32 UR10, UR10, 0x1, URZ ;  /* 0x000000010a0a7899 */ /* 0x000fe400080006ff */
[----:B-1----:R-:W-:Y:S01]  /*05b0*/  ULEA UR5, UR5, UR7, 0x18 ;  /* 0x0000000705057291 */ /* 0x002fe2000f8ec0ff */
[----:B------:R-:W1:Y:S11]  /*05c0*/  FENCE.VIEW.ASYNC.S ;  /* 0x00000000000073c6 */ /* 0x000e760000000000 */
[----:B-1----:R1:W2:Y:S01]  /*05d0*/  SYNCS.EXCH.64 URZ, [UR5], UR10 ;  /* 0x0000000a05ff75b2 */ /* 0x0022a20008000100 */
[----:B------:R1:W3:Y:S01]  /*05e0*/  SYNCS.EXCH.64 URZ, [UR5+0x110], UR10 ;  /* 0x0001100a05ff75b2 */ /* 0x0002e20008000100 */
[----:B------:R1:W4:Y:S01]  /*05f0*/  SYNCS.EXCH.64 URZ, [UR5+0x8], UR10 ;  /* 0x0000080a05ff75b2 */ /* 0x0003220008000100 */
[----:B------:R1:W1:Y:S01]  /*0600*/  SYNCS.EXCH.64 URZ, [UR5+0x118], UR10 ;  /* 0x0001180a05ff75b2 */ /* 0x0002620008000100 */
        /* <DEDUP_REMOVED lines=64> */
[----:B--234-:R-:W-:Y:S01]  /*0a10*/  NOP ;  /* 0x0000000000007918 */ /* 0x01cfe20000000000 */
.L_x_10:
[----:B-1----:R-:W-:Y:S05]  /*0a20*/  BSYNC.RECONVERGENT B0 ;  /* 0x0000000000007941 */ /* 0x002fea0003800200 */
.L_x_9:
[----:B------:R-:W1:Y:S01]  /*0a30*/  SHFL.IDX PT, R2, R101, RZ, 0x1f ;  /* 0x00001fff65027589 */ /* 0x000e6200000e0000 */
[----:B------:R-:W-:Y:S01]  /*0a40*/  NOP ;  /* 0x0000000000007918 */ /* 0x000fe20000000000 */
[----:B-1----:R-:W-:-:S13]  /*0a50*/  ISETP.NE.AND P0, PT, R2, 0x1, PT ;  /* 0x000000010200780c */ /* 0x002fda0003f05270 */
[----:B------:R-:W-:Y:S05]  /*0a60*/  @P0 BRA `(.L_x_11) ;  /* 0x0000000000480947 */ /* 0x000fea0003800000 */
[----:B------:R-:W1:Y:S01]  /*0a70*/  S2UR UR7, SR_CgaCtaId ;  /* 0x00000000000779c3 */ /* 0x000e620000008800 */
[----:B------:R-:W-:Y:S01]  /*0a80*/  UMOV UR9, 0x400 ;  /* 0x0000040000097882 */ /* 0x000fe20000000000 */
[----:B------:R-:W-:Y:S01]  /*0a90*/  UMOV UR5, 0x20 ;  /* 0x0000002000057882 */ /* 0x000fe20000000000 */
[----:B------:R-:W-:Y:S01]  /*0aa0*/  UMOV UR4, 0x80 ;  /* 0x0000008000047882 */ /* 0x000fe20000000000 */
[----:B------:R-:W-:-:S04]  /*0ab0*/  UIADD3 UR10, UPT, UPT, -UR5, 0x100000, URZ ;  /* 0x00100000050a7890 */ /* 0x000fc8000fffe1ff */
[----:B------:R-:W-:Y:S02]  /*0ac0*/  USHF.L.U32 UR11, UR10, 0xb, URZ ;  /* 0x0000000b0a0b7899 */ /* 0x000fe400080006ff */
[----:B------:R-:W-:Y:S02]  /*0ad0*/  USHF.L.U32 UR10, UR10, 0x1, URZ ;  /* 0x000000010a0a7899 */ /* 0x000fe400080006ff */
[----:B------:R-:W-:-:S04]  /*0ae0*/  UIADD3 UR4, UPT, UPT, -UR4, 0x100000, URZ ;  /* 0x0010000004047890 */ /* 0x000fc8000fffe1ff */
[----:B------:R-:W-:Y:S02]  /*0af0*/  USHF.L.U32 UR5, UR4, 0xb, URZ ;  /* 0x0000000b04057899 */ /* 0x000fe400080006ff */
[----:B------:R-:W-:Y:S01]  /*0b00*/  USHF.L.U32 UR4, UR4, 0x1, URZ ;  /* 0x0000000104047899 */ /* 0x000fe200080006ff */
[----:B------:R-:W-:Y:S01]  /*0b10*/  ELECT P0, URZ, PT ;  /* 0x0000000000ff782f */ /* 0x000fe20003800000 */
[----:B-1----:R-:W-:Y:S01]  /*0b20*/  ULEA UR7, UR7, UR9, 0x18 ;  /* 0x0000000907077291 */ /* 0x002fe2000f8ec0ff */
[----:B------:R-:W1:Y:S11]  /*0b30*/  FENCE.VIEW.ASYNC.S ;  /* 0x00000000000073c6 */ /* 0x000e760000000000 */
[----:B-1----:R1:W2:Y:S01]  /*0b40*/  SYNCS.EXCH.64 URZ, [UR7+0x220], UR10 ;  /* 0x0002200a07ff75b2 */ /* 0x0022a20008000100 */
[----:B------:R1:W3:Y:S01]  /*0b50*/  SYNCS.EXCH.64 URZ, [UR7+0x230], UR4 ;  /* 0x0002300407ff75b2 */ /* 0x0002e20008000100 */
[----:B------:R1:W4:Y:S01]  /*0b60*/  SYNCS.EXCH.64 URZ, [UR7+0x228], UR10 ;  /* 0x0002280a07ff75b2 */ /* 0x0003220008000100 */
[----:B------:R1:W1:Y:S01]  /*0b70*/  SYNCS.EXCH.64 URZ, [UR7+0x238], UR4 ;  /* 0x0002380407ff75b2 */ /* 0x0002620008000100 */
[----:B------:R-:W-:Y:S01]  /*0b80*/  NOP ;  /* 0x0000000000007918 */ /* 0x000fe20000000000 */
.L_x_11:
[----:B------:R-:W2:Y:S01]  /*0b90*/  SHFL.IDX PT, R2, R101, RZ, 0x1f ;  /* 0x00001fff65027589 */ /* 0x000ea200000e0000 */
[----:B------:R-:W-:Y:S01]  /*0ba0*/  NOP ;  /* 0x0000000000007918 */ /* 0x000fe20000000000 */
[----:B--2---:R-:W-:-:S13]  /*0bb0*/  ISETP.NE.AND P0, PT, R2, 0x3, PT ;  /* 0x000000030200780c */ /* 0x004fda0003f05270 */
[----:B------:R-:W-:Y:S05]  /*0bc0*/  @P0 BRA `(.L_x_12) ;  /* 0x0000000000300947 */ /* 0x000fea0003800000 */
[----:B-1----:R-:W1:Y:S01]  /*0bd0*/  S2UR UR5, SR_CgaCtaId ;  /* 0x00000000000579c3 */ /* 0x002e620000008800 */
[----:B------:R-:W-:Y:S01]  /*0be0*/  UMOV UR7, 0x400 ;  /* 0x0000040000077882 */ /* 0x000fe20000000000 */
[----:B------:R-:W-:Y:S01]  /*0bf0*/  UMOV UR4, 0x20 ;  /* 0x0000002000047882 */ /* 0x000fe20000000000 */
[----:B------:R-:W-:Y:S01]  /*0c00*/  ELECT P0, URZ, PT ;  /* 0x0000000000ff782f */ /* 0x000fe20003800000 */
[----:B------:R-:W-:-:S04]  /*0c10*/  UIADD3 UR10, UPT, UPT, -UR4, 0x100000, URZ ;  /* 0x00100000040a7890 */ /* 0x000fc8000fffe1ff */
[----:B------:R-:W-:Y:S02]  /*0c20*/  USHF.L.U32 UR11, UR10, 0xb, URZ ;  /* 0x0000000b0a0b7899 */ /* 0x000fe400080006ff */
[----:B------:R-:W-:Y:S02]  /*0c30*/  USHF.L.U32 UR10, UR10, 0x1, URZ ;  /* 0x000000010a0a7899 */ /* 0x000fe400080006ff */
[----:B-1----:R-:W-:Y:S01]  /*0c40*/  ULEA UR5, UR5, UR7, 0x18 ;  /* 0x0000000705057291 */ /* 0x002fe2000f8ec0ff */
[----:B------:R-:W1:Y:S11]  /*0c50*/  FENCE.VIEW.ASYNC.S ;  /* 0x00000000000073c6 */ /* 0x000e760000000000 */
[----:B-1----:R2:W1:Y:S01]  /*0c60*/  SYNCS.EXCH.64 URZ, [UR5+0x240], UR10 ;  /* 0x0002400a05ff75b2 */ /* 0x0024620008000100 */
[----:B------:R2:W1:Y:S02]  /*0c70*/  SYNCS.EXCH.64 URZ, [UR5+0x248], UR10 ;  /* 0x0002480a05ff75b2 */ /* 0x0004640008000100 */
[----:B--2---:R-:W-:Y:S01]  /*0c80*/  NOP ;  /* 0x0000000000007918 */ /* 0x004fe20000000000 */
.L_x_12:
[----:B------:R-:W2:Y:S01]  /*0c90*/  SHFL.IDX PT, R2, R101, RZ, 0x1f ;  /* 0x00001fff65027589 */ /* 0x000ea200000e0000 */
[----:B------:R-:W-:Y:S01]  /*0ca0*/  NOP ;  /* 0x0000000000007918 */ /* 0x000fe20000000000 */
[----:B--2---:R-:W-:-:S13]  /*0cb0*/  ISETP.NE.AND P0, PT, R2, 0x4, PT ;  /* 0x000000040200780c */ /* 0x004fda0003f05270 */
[----:B------:R-:W-:Y:S05]  /*0cc0*/  @P0 BRA `(.L_x_13) ;  /* 0x00000000004c0947 */ /* 0x000fea0003800000 */
[----:B-1----:R-:W1:Y:S01]  /*0cd0*/  S2UR UR5, SR_CgaCtaId ;  /* 0x00000000000579c3 */ /* 0x002e620000008800 */
[----:B------:R-:W-:Y:S01]  /*0ce0*/  UMOV UR9, 0x100 ;  /* 0x0000010000097882 */ /* 0x000fe20000000000 */
[----:B------:R-:W-:Y:S01]  /*0cf0*/  UMOV UR7, 0x400 ;  /* 0x0000040000077882 */ /* 0x000fe20000000000 */
[----:B------:R-:W-:Y:S01]  /*0d00*/  USEL UR9, UR9, 0xe0, UP2 ;  /* 0x000000e009097887 */ /* 0x000fe20009000000 */
[----:B------:R-:W-:Y:S01]  /*0d10*/  UMOV UR4, 0x1 ;  /* 0x0000000100047882 */ /* 0x000fe20000000000 */
[----:B------:R-:W-:Y:S01]  /*0d20*/  ELECT P0, URZ, PT ;  /* 0x0000000000ff782f */ /* 0x000fe20003800000 */
[----:B------:R-:W-:-:S04]  /*0d30*/  UIADD3 UR10, UPT, UPT, -UR4, 0x100000, URZ ;  /* 0x00100000040a7890 */ /* 0x000fc8000fffe1ff */
[----:B------:R-:W-:Y:S02]  /*0d40*/  USHF.L.U32 UR11, UR10, 0xb, URZ ;  /* 0x0000000b0a0b7899 */ /* 0x000fe400080006ff */
[----:B------:R-:W-:Y:S02]  /*0d50*/  USHF.L.U32 UR10, UR10, 0x1, URZ ;  /* 0x000000010a0a7899 */ /* 0x000fe400080006ff */
[----:B------:R-:W-:-:S04]  /*0d60*/  UIADD3 UR12, UPT, UPT, -UR9, 0x100000, URZ ;  /* 0x00100000090c7890 */ /* 0x000fc8000fffe1ff */
[----:B------:R-:W-:Y:S02]  /*0d70*/  USHF.L.U32 UR13, UR12, 0xb, URZ ;  /* 0x0000000b0c0d7899 */ /* 0x000fe400080006ff */
[----:B------:R-:W-:Y:S02]  /*0d80*/  USHF.L.U32 UR12, UR12, 0x1, URZ ;  /* 0x000000010c0c7899 */ /* 0x000fe400080006ff */
[----:B-1----:R-:W-:Y:S01]  /*0d90*/  ULEA UR5, UR5, UR7, 0x18 ;  /* 0x0000000705057291 */ /* 0x002fe2000f8ec0ff */
[----:B------:R-:W1:Y:S11]  /*0da0*/  FENCE.VIEW.ASYNC.S ;  /* 0x00000000000073c6 */ /* 0x000e760000000000 */
[----:B-1----:R2:W1:Y:S01]  /*0db0*/  SYNCS.EXCH.64 URZ, [UR5+0x250], UR10 ;  /* 0x0002500a05ff75b2 */ /* 0x0024620008000100 */
[----:B------:R2:W1:Y:S01]  /*0dc0*/  SYNCS.EXCH.64 URZ, [UR5+0x260], UR12 ;  /* 0x0002600c05ff75b2 */ /* 0x0004620008000100 */
[----:B------:R2:W1:Y:S01]  /*0dd0*/  SYNCS.EXCH.64 URZ, [UR5+0x258], UR10 ;  /* 0x0002580a05ff75b2 */ /* 0x0004620008000100 */
[----:B------:R2:W1:Y:S02]  /*0de0*/  SYNCS.EXCH.64 URZ, [UR5+0x268], UR12 ;  /* 0x0002680c05ff75b2 */ /* 0x0004640008000100 */
[----:B--2---:R-:W-:Y:S01]  /*0df0*/  NOP ;  /* 0x0000000000007918 */ /* 0x004fe20000000000 */
.L_x_13:
[----:B------:R-:W2:Y:S01]  /*0e00*/  SHFL.IDX PT, R2, R101, RZ, 0x1f ;  /* 0x00001fff65027589 */ /* 0x000ea200000e0000 */
[----:B------:R-:W-:Y:S01]  /*0e10*/  NOP ;  /* 0x0000000000007918 */ /* 0x000fe20000000000 */
[----:B--2---:R-:W-:-:S13]  /*0e20*/  ISETP.NE.AND P0, PT, R2, 0x5, PT ;  /* 0x000000050200780c */ /* 0x004fda0003f05270 */
[----:B------:R-:W-:Y:S05]  /*0e30*/  @P0 BRA `(.L_x_14) ;  /* 0x0000000000580947 */ /* 0x000fea0003800000 */
[----:B-1----:R-:W1:Y:S01]  /*0e40*/  S2UR UR7, SR_CgaCtaId ;  /* 0x00000000000779c3 */ /* 0x002e620000008800 */
        /* <DEDUP_REMOVED lines=12> */
[----:B-1----:R2:W1:Y:S01]  /*0f10*/  SYNCS.EXCH.64 URZ, [UR7+0x270], UR10 ;  /* 0x0002700a07ff75b2 */ /* 0x0024620008000100 */
[----:B------:R2:W1:Y:S01]  /*0f20*/  SYNCS.EXCH.64 URZ, [UR7+0x290], UR4 ;  /* 0x0002900407ff75b2 */ /* 0x0004620008000100 */
[----:B------:R2:W1:Y:S01]  /*0f30*/  SYNCS.EXCH.64 URZ, [UR7+0x278], UR10 ;  /* 0x0002780a07ff75b2 */ /* 0x0004620008000100 */
[----:B------:R2:W1:Y:S01]  /*0f40*/  SYNCS.EXCH.64 URZ, [UR7+0x298], UR4 ;  /* 0x0002980407ff75b2 */ /* 0x0004620008000100 */
[----:B------:R2:W1:Y:S01]  /*0f50*/  SYNCS.EXCH.64 URZ, [UR7+0x280], UR10 ;  /* 0x0002800a07ff75b2 */ /* 0x0004620008000100 */
[----:B------:R2:W1:Y:S01]  /*0f60*/  SYNCS.EXCH.64 URZ, [UR7+0x2a0], UR4 ;  /* 0x0002a00407ff75b2 */ /* 0x0004620008000100 */
[----:B------:R2:W1:Y:S01]  /*0f70*/  SYNCS.EXCH.64 URZ, [UR7+0x288], UR10 ;  /* 0x0002880a07ff75b2 */ /* 0x0004620008000100 */
[----:B------:R2:W1:Y:S02]  /*0f80*/  SYNCS.EXCH.64 URZ, [UR7+0x2a8], UR4 ;  /* 0x0002a80407ff75b2 */ /* 0x0004640008000100 */
[----:B--2---:R-:W-:Y:S01]  /*0f90*/  NOP ;  /* 0x0000000000007918 */ /* 0x004fe20000000000 */
.L_x_14:
        /* <DEDUP_REMOVED lines=18> */
.L_x_15:
[----:B-1----:R-:W1:Y:S01]  /*10c0*/  S2UR UR5, SR_CTAID.X ;  /* 0x00000000000579c3 */ /* 0x002e620000002500 */
[----:B------:R-:W-:-:S05]  /*10d0*/  CS2R.32 R96, SR_CgaSize ;  /* 0x0000000000607805 */ /* 0x000fca0000008a00 */
[----:B------:R-:W-:-:S05]  /*10e0*/  IMAD R96, R96, -0xa0, RZ ;  /* 0xffffff6060607824 */ /* 0x000fca00078e02ff */
[----:B------:R-:W-:-:S14]  /*10f0*/  R2UR UR9, R96 ;  /* 0x00000000600972ca */ /* 0x000fdc00000e0000 */
[----:B------:R-:W2:Y:S01]  /*1100*/  LDCU UR9, c[0x0][UR9+0x2b0] ;  /* 0x00005600090977ac */ /* 0x000ea20008000800 */
[----:B------:R-:W-:Y:S01]  /*1110*/  NOP ;  /* 0x0000000000007918 */ /* 0x000fe20000000000 */
[----:B------:R-:W-:-:S05]  /*1120*/  CS2R.32 R96, SR_CgaSize ;  /* 0x0000000000607805 */ /* 0x000fca0000008a00 */
[----:B------:R-:W-:-:S05]  /*1130*/  IMAD R96, R96, -0xa0, RZ ;  /* 0xffffff6060607824 */ /* 0x000fca00078e02ff */
[----:B------:R-:W-:-:S14]  /*1140*/  R2UR UR7, R96 ;  /* 0x00000000600772ca */ /* 0x000fdc00000e0000 */
[----:B------:R-:W3:Y:S01]  /*1150*/  LDCU UR7, c[0x0][UR7+0x2b4] ;  /* 0x00005680070777ac */ /* 0x000ee20008000800 */
[----:B------:R-:W4:Y:S08]  /*1160*/  S2UR UR4, SR_CTAID.Y ;  /* 0x00000000000479c3 */ /* 0x000f300000002600 */
[----:B------:R-:W3:Y:S01]  /*1170*/  LDC R9, c[0x0][0xb24] ;  /* 0x0002c900ff097b82 */ /* 0x000ee20000000800 */
[----:B-1----:R-:W-:-:S02]  /*1180*/  I2FP.F32.U32 R4, UR5 ;  /* 0x0000000500047c45 */ /* 0x002fc40008201000 */
[----:B------:R-:W-:-:S05]  /*1190*/  CS2R.32 R5, SR_CgaSize ;  /* 0x0000000000057805 */ /* 0x000fca0000008a00 */
[----:B------:R-:W-:-:S06]  /*11a0*/  IMAD R5, R5, -0xa0, RZ ;  /* 0xffffff6005057824 */ /* 0x000fcc00078e02ff */
[----:B------:R-:W1:Y:S01]  /*11b0*/  LDC R5, c[0x0][R5+0x2a0] ;  /* 0x0000a80005057b82 */ /* 0x000e620000000800 */
[----:B------:R-:W-:Y:S01]  /*11c0*/  MOV R21, UR5 ;  /* 0x0000000500157c02 */ /* 0x000fe20008000f00 */
[----:B--2---:R-:W-:Y:S01]  /*11d0*/  FMUL R4, R4, UR9 ;  /* 0x0000000904047c20 */ /* 0x004fe20008400000 */
[----:B----4-:R-:W-:Y:S02]  /*11e0*/  I2FP.F32.U32 R2, UR4 ;  /* 0x0000000400027c45 */ /* 0x010fe40008201000 */
[----:B------:R-:W-:-:S05]  /*11f0*/  CS2R.32 R3, SR_CgaSize ;  /* 0x0000000000037805 */ /* 0x000fca0000008a00 */
[----:B------:R-:W-:-:S06]  /*1200*/  IMAD R3, R3, -0xa0, RZ ;  /* 0xffffff6003037824 */ /* 0x000fcc00078e02ff */
[----:B------:R-:W2:Y:S01]  /*1210*/  LDC R3, c[0x0][R3+0x2a4] ;  /* 0x0000a90003037b82 */ /* 0x000ea20000000800 */
[----:B------:R-:W4:Y:S01]  /*1220*/  F2I.U32.TRUNC.NTZ R96, R4 ;  /* 0x0000000400607305 */ /* 0x000f22000020f000 */
[----:B------:R-:W-:Y:S01]  /*1230*/  MOV R20, UR4 ;  /* 0x0000000400147c02 */ /* 0x000fe20008000f00 */
[----:B---3--:R-:W-:-:S05]  /*1240*/  FMUL R2, R2, UR7 ;  /* 0x0000000702027c20 */ /* 0x008fca0008400000 */
[----:B------:R-:W-:Y:S01]  /*1250*/  BAR.SYNC.DEFER_BLOCKING 0x0 ;  /* 0x0000000000007b1d */ /* 0x000fe20000010000 */
[----:B------:R-:W-:-:S05]  /*1260*/  ISETP.GE.AND P0, PT, R9, 0x1, PT ;  /* 0x000000010900780c */ /* 0x000fca0003f06270 */
[----:B------:R-:W3:Y:S02]  /*1270*/  F2I.U32.TRUNC.NTZ R94, R2 ;  /* 0x00000002005e7305 */ /* 0x000ee4000020f000 */
[----:B------:R-:W2:Y:S01]  /*1280*/  S2UR UR36, SR_CTAID.Z ;  /* 0x00000000002479c3 */ /* 0x000ea20000002700 */
[----:B----4-:R-:W-:-:S05]  /*1290*/  IADD3 R96, PT, PT, -R96, RZ, RZ ;  /* 0x000000ff60607210 */ /* 0x010fca0007ffe1ff */
[----:B-1----:R-:W-:Y:S01]  /*12a0*/  IMAD R96, R5, R96, UR5 ;  /* 0x0000000505607e24 */ /* 0x002fe2000f8e0260 */
[----:B---3--:R-:W-:-:S05]  /*12b0*/  IADD3 R94, PT, PT, -R94, RZ, RZ ;  /* 0x000000ff5e5e7210 */ /* 0x008fca0007ffe1ff */
[----:B--2---:R-:W-:Y:S01]  /*12c0*/  IMAD R94, R3, R94, UR4 ;  /* 0x00000004035e7e24 */ /* 0x004fe2000f8e025e */
[----:B------:R-:W-:Y:S06]  /*12d0*/  @!P0 BRA `(.L_x_16) ;  /* 0x0000000000b88947 */ /* 0x000fec0003800000 */
[----:B------:R-:W1:Y:S01]  /*12e0*/  LDC.64 R4, c[0x0][0xb18] ;  /* 0x0002c600ff047b82 */ /* 0x000e620000000a00 */
[----:B------:R-:W-:-:S07]  /*12f0*/  ISETP.NE.AND P0, PT, R9, 0x1, PT ;  /* 0x000000010900780c */ /* 0x000fce0003f05270 */
[----:B------:R-:W2:Y:S08]  /*1300*/  LDC R10, c[0x0][0xb0c] ;  /* 0x0002c300ff0a7b82 */ /* 0x000eb00000000800 */
[----:B------:R-:W3:Y:S08]  /*1310*/  LDC R11, c[0x0][0x370] ;  /* 0x0000dc00ff0b7b82 */ /* 0x000ef00000000800 */
[----:B------:R-:W4:Y:S01]  /*1320*/  LDC R12, c[0x0][0x374] ;  /* 0x0000dd00ff0c7b82 */ /* 0x000f220000000800 */
[----:B-1----:R-:W-:-:S07]  /*1330*/  ISETP.NE.AND P1, PT, R4, 0x1, PT ;  /* 0x000000010400780c */ /* 0x002fce0003f25270 */
[----:B------:R-:W3:Y:S01]  /*1340*/  LDC.64 R6, c[0x0][0xb10] ;  /* 0x0002c400ff067b82 */ /* 0x000ee20000000a00 */
[----:B--2---:R-:W-:-:S07]  /*1350*/  ISETP.NE.AND P2, PT, R10, 0x1, PT ;  /* 0x000000010a00780c */ /* 0x004fce0003f45270 */
[----:B------:R-:W1:Y:S08]  /*1360*/  LDC R8, c[0x0][0xb20] ;  /* 0x0002c800ff087b82 */ /* 0x000e700000000800 */
[----:B------:R-:W2:Y:S01]  /*1370*/  LDC.64 R2, c[0x0][0xb28] ;  /* 0x0002ca00ff027b82 */ /* 0x000ea20000000a00 */
[----:B----4-:R-:W-:-:S04]  /*1380*/  IMAD.HI.U32 R13, R12, R5, RZ ;  /* 0x000000050c0d7227 */ /* 0x010fc800078e00ff */
[----:B------:R-:W-:-:S04]  /*1390*/  IMAD.HI.U32 R5, R20, R5, RZ ;  /* 0x0000000514057227 */ /* 0x000fc800078e00ff */
[----:B---3--:R-:W-:-:S04]  /*13a0*/  IMAD.HI.U32 R14, R11, R6, RZ ;  /* 0x000000060b0e7227 */ /* 0x008fc800078e00ff */
[C---:B------:R-:W-:Y:S01]  /*13b0*/  IMAD.HI.U32 R16, R21.reuse, R6, RZ ;  /* 0x0000000615107227 */ /* 0x040fe200078e00ff */
[-C--:B------:R-:W-:Y:S02]  /*13c0*/  @P2 SHF.R.U32.HI R11, RZ, R7.reuse, R14 ;  /* 0x00000007ff0b2219 */ /* 0x080fe4000001160e */
[-C--:B-1----:R-:W-:Y:S02]  /*13d0*/  @P1 SHF.R.U32.HI R12, RZ, R8.reuse, R13 ;  /* 0x00000008ff0c1219 */ /* 0x082fe4000001160d */
[----:B------:R-:W-:Y:S02]  /*13e0*/  SHF.R.U32.HI R5, RZ, R8, R5 ;  /* 0x00000008ff057219 */ /* 0x000fe40000011605 */
[----:B------:R-:W-:Y:S02]  /*13f0*/  SHF.R.U32.HI R16, RZ, R7, R16 ;  /* 0x00000007ff107219 */ /* 0x000fe40000011610 */
[----:B------:R-:W-:Y:S01]  /*1400*/  SEL R5, R20, R5, !P1 ;  /* 0x0000000514057207 */ /* 0x000fe20004800000 */
[----:B--2---:R-:W-:Y:S01]  /*1410*/  IMAD.HI.U32 R14, R12, R2, RZ ;  /* 0x000000020c0e7227 */ /* 0x004fe200078e00ff */
[----:B------:R-:W-:-:S02]  /*1420*/  SEL R7, R21, R16, !P2 ;  /* 0x0000001015077207 */ /* 0x000fc40005000000 */
[----:B------:R-:W-:Y:S01]  /*1430*/  IADD3 R13, PT, PT, -R5, RZ, RZ ;  /* 0x000000ff050d7210 */ /* 0x000fe20007ffe1ff */
[----:B------:R-:W-:Y:S01]  /*1440*/  IMAD.HI.U32 R6, R11, R2, RZ ;  /* 0x000000020b067227 */ /* 0x000fe200078e00ff */
[----:B------:R-:W-:-:S03]  /*1450*/  @P0 SHF.R.U32.HI R12, RZ, R3, R14 ;  /* 0x00000003ff0c0219 */ /* 0x000fc6000001160e */
[----:B------:R-:W-:Y:S01]  /*1460*/  IMAD R13, R4, R13, R20 ;  /* 0x0000000d040d7224 */ /* 0x000fe200078e0214 */
[----:B------:R-:W-:Y:S01]  /*1470*/  @P0 SHF.R.U32.HI R11, RZ, R3, R6 ;  /* 0x00000003ff0b0219 */ /* 0x000fe20000011606 */
[----:B------:R-:W-:-:S04]  /*1480*/  IMAD R12, R12, R9, RZ ;  /* 0x000000090c0c7224 */ /* 0x000fc800078e02ff */
[----:B------:R-:W-:Y:S01]  /*1490*/  IMAD R6, R11, R9, RZ ;  /* 0x000000090b067224 */ /* 0x000fe200078e02ff */
[----:B------:R-:W-:-:S04]  /*14a0*/  ISETP.GE.AND P1, PT, R5, R12, PT ;  /* 0x0000000c0500720c */ /* 0x000fc80003f26270 */
[----:B------:R-:W-:Y:S01]  /*14b0*/  ISETP.GE.OR P1, PT, R7, R6, P1 ;  /* 0x000000060700720c */ /* 0x000fe20000f26670 */
[----:B------:R-:W-:-:S05]  /*14c0*/  IMAD.HI.U32 R6, R5, R2, RZ ;  /* 0x0000000205067227 */ /* 0x000fca00078e00ff */
[----:B------:R-:W-:-:S04]  /*14d0*/  SHF.R.U32.HI R6, RZ, R3, R6 ;  /* 0x00000003ff067219 */ /* 0x000fc80000011606 */
[----:B------:R-:W-:-:S03]  /*14e0*/  SEL R6, R5, R6, !P0 ;  /* 0x0000000605067207 */ /* 0x000fc60004000000 */
[----:B------:R-:W-:Y:S01]  /*14f0*/  @!P1 IMAD.HI.U32 R8, R7, R2, RZ ;  /* 0x0000000207089227 */ /* 0x000fe200078e00ff */
[----:B------:R-:W-:-:S04]  /*1500*/  IADD3 R2, PT, PT, -R6, RZ, RZ ;  /* 0x000000ff06027210 */ /* 0x000fc80007ffe1ff */
[----:B------:R-:W-:Y:S01]  /*1510*/  @!P1 SHF.R.U32.HI R8, RZ, R3, R8 ;  /* 0x00000003ff089219 */ /* 0x000fe20000011608 */
[----:B------:R-:W-:-:S03]  /*1520*/  IMAD R2, R9, R2, R5 ;  /* 0x0000000209027224 */ /* 0x000fc600078e0205 */
[----:B------:R-:W-:-:S05]  /*1530*/  @!P1 SEL R3, R7, R8, !P0 ;  /* 0x0000000807039207 */ /* 0x000fca0004000000 */
[--C-:B------:R-:W-:Y:S02]  /*1540*/  @!P1 IMAD.IADD R6, R6, 0x1, -R3.reuse ;  /* 0x0000000106069824 */ /* 0x100fe400078e0a03 */
[----:B------:R-:W-:Y:S01]  /*1550*/  @!P1 IMAD R3, R2, R11, R3 ;  /* 0x0000000b02039224 */ /* 0x000fe200078e0203 */
[----:B------:R-:W-:Y:S01]  /*1560*/  IADD3 R2, PT, PT, -R7, RZ, RZ ;  /* 0x000000ff07027210 */ /* 0x000fe20007ffe1ff */
[----:B------:R-:W-:Y:S02]  /*1570*/  @!P1 IMAD R5, R6, R9, R7 ;  /* 0x0000000906059224 */ /* 0x000fe400078e0207 */
[----:B------:R-:W-:Y:S02]  /*1580*/  @!P1 IMAD.MOV.U32 R7, RZ, RZ, R3 ;  /* 0x000000ffff079224 */ /* 0x000fe400078e0003 */
[----:B------:R-:W-:Y:S02]  /*1590*/  IMAD R2, R10, R2, R21 ;  /* 0x000000020a027224 */ /* 0x000fe400078e0215 */
[----:B------:R-:W-:-:S02]  /*15a0*/  IMAD R20, R5, R4, R13 ;  /* 0x0000000405147224 */ /* 0x000fc400078e020d */
[----:B------:R-:W-:Y:S02]  /*15b0*/  IMAD R21, R7, R10, R2 ;  /* 0x0000000a07157224 */ /* 0x000fe400078e0202 */
.L_x_16:
[----:B------:R-:W1:Y:S01]  /*15c0*/  LDCU UR4, c[0x0][0xb30] ;  /* 0x00016600ff0477ac */ /* 0x000e620008000800 */
[----:B------:R-:W2:Y:S08]  /*15d0*/  S2UR UR37, SR_CgaCtaId ;  /* 0x00000000002579c3 */ /* 0x000eb00000008800 */
[----:B------:R-:W3:Y:S01]  /*15e0*/  LDC R40, c[0x0][0xb24] ;  /* 0x0002c900ff287b82 */ /* 0x000ee20000000800 */
[----:B-1----:R-:W-:-:S09]  /*15f0*/  UISETP.NE.AND UP1, UPT, UR4, 0x1, UPT ;  /* 0x000000010400788c */ /* 0x002fd2000bf25270 */
[----:B--2---:R-:W-:Y:S05]  /*1600*/  BRA.U UP1, `(.L_x_17) ;  /* 0x0000000101407547 */ /* 0x004fea000b800000 */
[----:B------:R-:W1:Y:S08]  /*1610*/  LDC.64 R4, c[0x0][0xb10] ;  /* 0x0002c400ff047b82 */ /* 0x000e700000000a00 */
[----:B------:R-:W2:Y:S08]  /*1620*/  LDC.64 R2, c[0x0][0xb18] ;  /* 0x0002c600ff027b82 */ /* 0x000eb00000000a00 */
[----:B------:R-:W4:Y:S08]  /*1630*/  LDC R6, c[0x0][0xb20] ;  /* 0x0002c800ff067b82 */ /* 0x000f300000000800 */
[----:B------:R-:W3:Y:S01]  /*1640*/  LDC R8, c[0x0][0xb0c] ;  /* 0x0002c300ff087b82 */ /* 0x000ee20000000800 */
[----:B-1----:R-:W-:-:S05]  /*1650*/  IMAD.HI.U32 R4, R21, R4, RZ ;  /* 0x0000000415047227 */ /* 0x002fca00078e00ff */
[----:B------:R-:W-:Y:S01]  /*1660*/  SHF.R.U32.HI R4, RZ, R5, R4 ;  /* 0x00000005ff047219 */ /* 0x000fe20000011604 */
[----:B--2---:R-:W-:Y:S01]  /*1670*/  IMAD.HI.U32 R3, R20, R3, RZ ;  /* 0x0000000314037227 */ /* 0x004fe200078e00ff */
[----:B------:R-:W-:-:S04]  /*1680*/  ISETP.NE.AND P0, PT, R2, 0x1, PT ;  /* 0x000000010200780c */ /* 0x000fc80003f05270 */
[----:B----4-:R-:W-:-:S04]  /*1690*/  SHF.R.U32.HI R3, RZ, R6, R3 ;  /* 0x00000006ff037219 */ /* 0x010fc80000011603 */
[----:B------:R-:W-:Y:S02]  /*16a0*/  SEL R3, R20, R3, !P0 ;  /* 0x0000000314037207 */ /* 0x000fe40004000000 */
[----:B---3--:R-:W-:-:S04]  /*16b0*/  ISETP.NE.AND P1, PT, R8, 0x1, PT ;  /* 0x000000010800780c */ /* 0x008fc80003f25270 */
[----:B------:R-:W-:-:S05]  /*16c0*/  SEL R4, R21, R4, !P1 ;  /* 0x0000000415047207 */ /* 0x000fca0004800000 */
[----:B------:R-:W-:Y:S02]  /*16d0*/  IMAD.IADD R5, R3, 0x1, -R4 ;  /* 0x0000000103057824 */ /* 0x000fe400078e0a04 */
[----:B------:R-:W-:Y:S02]  /*16e0*/  IMAD.IADD R3, R4, 0x1, -R3 ;  /* 0x0000000104037824 */ /* 0x000fe400078e0a03 */
[----:B------:R-:W-:Y:S02]  /*16f0*/  IMAD R21, R5, R8, R21 ;  /* 0x0000000805157224 */ /* 0x000fe400078e0215 */
[----:B------:R-:W-:-:S07]  /*1700*/  IMAD R20, R3, R2, R20 ;  /* 0x0000000203147224 */ /* 0x000fce00078e0214 */
.L_x_17:
[----:B------:R-:W-:Y:S01]  /*1710*/  BAR.SYNC.DEFER_BLOCKING 0x0 ;  /* 0x0000000000007b1d */ /* 0x000fe20000010000 */
[----:B------:R-:W-:Y:S01]  /*1720*/  UISETP.NE.AND UP1, UPT, UR8, 0x2, UPT ;  /* 0x000000020800788c */ /* 0x000fe2000bf25270 */
[----:B------:R-:W-:Y:S02]  /*1730*/  ISETP.NE.OR P5, PT, R0, 0x2, !P5 ;  /* 0x000000020000780c */ /* 0x000fe40006fa5670 */
[----:B------:R-:W-:-:S06]  /*1740*/  LOP3.LUT R2, R108, 0x1f, RZ, 0xc0, !PT ;  /* 0x0000001f6c027812 */ /* 0x000fcc00078ec0ff */
[----:B------:R-:W-:Y:S05]  /*1750*/  BRA.U UP1, `(.L_x_18) ;  /* 0x0000002101987547 */ /* 0x000fea000b800000 */
[----:B------:R-:W1:Y:S01]  /*1760*/  LDCU UR13, c[0x0][0x38c] ;  /* 0x00007180ff0d77ac */ /* 0x000e620008000800 */
[----:B------:R-:W2:Y:S01]  /*1770*/  LDC R9, c[0x0][0x370] ;  /* 0x0000dc00ff097b82 */ /* 0x000ea20000000800 */
[----:B------:R-:W-:Y:S01]  /*1780*/  PLOP3.LUT P1, PT, PT, PT, UP2, 0x80, 0x8 ;  /* 0x000000000008781c */ /* 0x000fe20003f2f028 */
[----:B------:R-:W-:Y:S01]  /*1790*/  HFMA2 R12, -RZ, RZ, 0, 0 ;  /* 0x00000000ff0c7431 */ /* 0x000fe200000001ff */
[----:B------:R-:W-:Y:S01]  /*17a0*/  ISETP.EQ.OR P4, PT, R2, RZ, P5 ;  /* 0x000000ff0200720c */ /* 0x000fe20002f82670 */
[----:B------:R-:W-:Y:S01]  /*17b0*/  IMAD.MOV.U32 R15, RZ, RZ, 0x1 ;  /* 0x00000001ff0f7424 */ /* 0x000fe200078e00ff */
[----:B------:R-:W-:Y:S01]  /*17c0*/  PLOP3.LUT P1, PT, P1, PT, PT, 0x8, 0x80 ;  /* 0x000000000080781c */ /* 0x000fe20000f2e170 */
[----:B------:R-:W-:Y:S01]  /*17d0*/  IMAD.MOV.U32 R14, RZ, RZ, RZ ;  /* 0x000000ffff0e7224 */ /* 0x000fe200078e00ff */
[----:B------:R-:W-:Y:S01]  /*17e0*/  MOV R8, 0x1 ;  /* 0x0000000100087802 */ /* 0x000fe20000000f00 */
[----:B------:R-:W4:Y:S01]  /*17f0*/  LDC R0, c[0x0][0x374] ;  /* 0x0000dd00ff007b82 */ /* 0x000f220000000800 */
[----:B------:R-:W-:Y:S01]  /*1800*/  IMAD.MOV.U32 R10, RZ, RZ, RZ ;  /* 0x000000ffff0a7224 */ /* 0x000fe200078e00ff */
[----:B------:R-:W2:Y:S01]  /*1810*/  LDCU.64 UR22, c[0x0][0x348] ;  /* 0x00006900ff1677ac */ /* 0x000ea20008000a00 */
[----:B------:R-:W-:Y:S01]  /*1820*/  UMOV UR6, URZ ;  /* 0x000000ff00067c82 */ /* 0x000fe20008000000 */
[----:B-1----:R-:W-:-:S04]  /*1830*/  UIADD3 UR5, UPT, UPT, UR13, 0x1f, URZ ;  /* 0x0000001f0d057890 */ /* 0x002fc8000fffe0ff */
[----:B------:R-:W-:-:S04]  /*1840*/  USHF.R.S32.HI UR4, URZ, 0x1f, UR5 ;  /* 0x0000001fff047899 */ /* 0x000fc80008011405 */
[----:B------:R-:W-:-:S04]  /*1850*/  ULEA.HI UR4, UR4, UR5, URZ, 0x5 ;  /* 0x0000000504047291 */ /* 0x000fc8000f8f28ff */
[----:B------:R-:W-:Y:S02]  /*1860*/  USHF.R.S32.HI UR15, URZ, 0x5, UR4 ;  /* 0x00000005ff0f7899 */ /* 0x000fe40008011404 */
[----:B------:R-:W-:Y:S02]  /*1870*/  UIADD3 UR4, UPT, UPT, UR13, -0x1, URZ ;  /* 0xffffffff0d047890 */ /* 0x000fe4000fffe0ff */
[----:B------:R-:W-:Y:S02]  /*1880*/  UISETP.LT.U32.AND UP0, UPT, UR15, 0x22, UPT ;  /* 0x000000220f00788c */ /* 0x000fe4000bf01070 */
[----:B------:R-:W-:Y:S02]  /*1890*/  UISETP.GE.U32.AND UP1, UPT, UR4, -0x3f, UPT ;  /* 0xffffffc10400788c */ /* 0x000fe4000bf26070 */
[----:B------:R-:W-:Y:S02]  /*18a0*/  USEL UR14, UR15, 0x22, UP0 ;  /* 0x000000220f0e7887 */ /* 0x000fe40008000000 */
[----:B------:R-:W-:-:S02]  /*18b0*/  UIADD3 UR13, UPT, UPT, UR13, 0x3e, URZ ;  /* 0x0000003e0d0d7890 */ /* 0x000fc4000fffe0ff */
[----:B------:R-:W-:Y:S02]  /*18c0*/  UIADD3 UR5, UPT, UPT, UR14, -0x1, URZ ;  /* 0xffffffff0e057890 */ /* 0x000fe4000fffe0ff */
[----:B------:R-:W-:-:S03]  /*18d0*/  UIADD3 UR7, UPT, UPT, UR15, -UR14, URZ ;  /* 0x8000000e0f077290 */ /* 0x000fc6000fffe0ff */
[----:B------:R-:W-:-:S04]  /*18e0*/  @UP1 UIADD3 UR5, UPT, UPT, UR14, URZ, URZ ;  /* 0x000000ff0e051290 */ /* 0x000fc8000fffe0ff */
[----:B--2---:R-:W-:-:S12]  /*18f0*/  UIADD3 UR5, UPT, UPT, UR5, 0x1, URZ ;  /* 0x0000000105057890 */ /* 0x004fd8000fffe0ff */
.L_x_36:
[----:B------:R-:W-:Y:S01]  /*1900*/  UISETP.NE.AND UP0, UPT, UR37, URZ, UPT ;  /* 0x000000ff2500728c */ /* 0x000fe2000bf05270 */
[----:B------:R-:W1:Y:S08]  /*1910*/  S2UR UR37, SR_CgaCtaId ;  /* 0x00000000002579c3 */ /* 0x000e700000008800 */
[----:B------:R-:W-:Y:S05]  /*1920*/  BRA.U UP0, `(.L_x_19) ;  /* 0x0000000100347547 */ /* 0x000fea000b800000 */
[----:B------:R-:W2:Y:S01]  /*1930*/  S2R R2, SR_CgaCtaId ;  /* 0x0000000000027919 */ /* 0x000ea20000008800 */
[----:B------:R-:W-:-:S04]  /*1940*/  MOV R3, 0x400 ;  /* 0x0000040000037802 */ /* 0x000fc80000000f00 */
[----:B--2---:R-:W-:Y:S02]  /*1950*/  LEA R3, R2, R3, 0x18 ;  /* 0x0000000302037211 */ /* 0x004fe400078ec0ff */
[----:B------:R-:W-:-:S03]  /*1960*/  SHF.L.U32 R2, R8, 0x1f, RZ ;  /* 0x0000001f08027819 */ /* 0x000fc600000006ff */
[----:B------:R-:W-:-:S04]  /*1970*/  IMAD R3, R10, 0x8, R3 ;  /* 0x000000080a037824 */ /* 0x000fc800078e0203 */
[----:B------:R-:W2:Y:S02]  /*1980*/  SYNCS.PHASECHK.TRANS64.TRYWAIT P0, [R3+URZ+0x2c0], R2 ;  /* 0x0002c002030075a7 */ /* 0x000ea400080011ff */
[----:B--2---:R-:W-:Y:S05]  /*1990*/  @!P0 BRA `(.L_x_20) ;  /* 0x0000006800e08947 */ /* 0x004fea0003800000 */
.L_x_136:
[----:B------:R-:W-:Y:S01]  /*19a0*/  VIADD R10, R10, 0x1 ;  /* 0x000000010a0a7836 */ /* 0x000fe20000000000 */
[----:B------:R2:W-:Y:S04]  /*19b0*/  SYNCS.ARRIVE.TRANS64.A1T0 RZ, [R3+URZ+0x2b0], RZ ;  /* 0x0002b0ff03ff79a7 */ /* 0x0005e800081000ff */
[----:B------:R-:W-:-:S04]  /*19c0*/  ISETP.NE.AND P0, PT, R10, 0x2, PT ;  /* 0x000000020a00780c */ /* 0x000fc80003f05270 */
[----:B------:R-:W-:Y:S02]  /*19d0*/  SEL R10, R10, RZ, P0 ;  /* 0x000000ff0a0a7207 */ /* 0x000fe40000000000 */
[----:B--2---:R-:W-:-:S04]  /*19e0*/  SEL R3, RZ, 0x1, P0 ;  /* 0x00000001ff037807 */ /* 0x004fc80000000000 */
[----:B------:R-:W-:-:S07]  /*19f0*/  LOP3.LUT R8, R8, R3, RZ, 0x3c, !PT ;  /* 0x0000000308087212 */ /* 0x000fce00078e3cff */
.L_x_19:
[----:B------:R-:W-:Y:S01]  /*1a00*/  UMOV UR4, 0x400 ;  /* 0x0000040000047882 */ /* 0x000fe20000000000 */
[----:B------:R-:W-:Y:S01]  /*1a10*/  SHF.L.U32 R2, R15, 0x1f, RZ ;  /* 0x0000001f0f027819 */ /* 0x000fe200000006ff */
[----:B-1----:R-:W-:Y:S01]  /*1a20*/  ULEA UR4, UR37, UR4, 0x18 ;  /* 0x0000000425047291 */ /* 0x002fe2000f8ec0ff */
[----:B------:R-:W-:Y:S01]  /*1a30*/  R2UR UR34, R21 ;  /* 0x00000000152272ca */ /* 0x000fe200000e0000 */
[----:B------:R-:W-:Y:S01]  /*1a40*/  UISETP.GE.U32.AND UP0, UPT, UR13, 0x3f, UPT ;  /* 0x0000003f0d00788c */ /* 0x000fe2000bf06070 */
[----:B------:R-:W-:Y:S01]  /*1a50*/  R2UR UR10, R20 ;  /* 0x00000000140a72ca */ /* 0x000fe200000e0000 */
[----:B------:R-:W-:Y:S01]  /*1a60*/  ULEA UR8, UR6, UR4, 0x3 ;  /* 0x0000000406087291 */ /* 0x000fe2000f8e18ff */
[----:B------:R-:W-:-:S08]  /*1a70*/  UMOV UR24, URZ ;  /* 0x000000ff00187c82 */ /* 0x000fd00008000000 */
[----:B------:R1:W2:Y:S01]  /*1a80*/  SYNCS.PHASECHK.TRANS64.TRYWAIT P0, [UR8+0x110], R2 ;  /* 0x00011002ff0075a7 */ /* 0x0002a20008001108 */
[----:B------:R-:W-:Y:S02]  /*1a90*/  USHF.L.U32 UR34, UR34, 0x6, URZ ;  /* 0x0000000622227899 */ /* 0x000fe400080006ff */
[----:B------:R-:W-:Y:S01]  /*1aa0*/  USHF.L.U32 UR10, UR10, 0x7, URZ ;  /* 0x000000070a0a7899 */ /* 0x000fe200080006ff */
[----:B------:R-:W-:Y:S11]  /*1ab0*/  BRA.U !UP0, `(.L_x_21) ;  /* 0x0000000108a87547 */ /* 0x000ff6000b800000 */
[----:B------:R-:W-:Y:S01]  /*1ac0*/  UMOV UR16, URZ ;  /* 0x000000ff00107c82 */ /* 0x000fe20008000000 */
[----:B------:R-:W-:-:S05]  /*1ad0*/  UMOV UR17, UR6 ;  /* 0x0000000600117c82 */ /* 0x000fca0008000000 */
.L_x_26:
[----:B-1----:R-:W-:Y:S01]  /*1ae0*/  ULEA UR33, UR17, UR4, 0x3 ;  /* 0x0000000411217291 */ /* 0x002fe2000f8e18ff */
[----:B--2---:R-:W-:Y:S01]  /*1af0*/  @!P5 MOV R3, 0x1800 ;  /* 0x000018000003d802 */ /* 0x004fe20000000f00 */
[----:B--2---:R-:W-:Y:S10]  /*1b00*/  @P0 BRA `(.L_x_22) ;  /* 0x00000000000c0947 */ /* 0x004ff40003800000 */
[----:B------:R-:W-:-:S04]  /*1b10*/  SHF.L.U32 R5, R15, 0x1f, RZ ;  /* 0x0000001f0f057819 */ /* 0x000fc800000006ff */
[----:B------:R-:W2:Y:S02]  /*1b20*/  SYNCS.PHASECHK.TRANS64.TRYWAIT P0, [UR33+0x110], R5 ;  /* 0x00011005ff0075a7 */ /* 0x000ea40008001121 */
[----:B--2---:R-:W-:Y:S05]  /*1b30*/  @!P0 BRA `(.L_x_23) ;  /* 0x00000068008c8947 */ /* 0x004fea0003800000 */
.L_x_22:
[----:B------:R2:W-:Y:S01]  /*1b40*/  @!P5 SYNCS.ARRIVE.TRANS64 RZ, [UR33], R3 ;  /* 0x00000003ffffd9a7 */ /* 0x0005e20008000021 */
[----:B------:R-:W-:Y:S04]  /*1b50*/  BSSY.RECONVERGENT B0, `(.L_x_24) ;  /* 0x0000003000007945 */ /* 0x000fe80003800200 */
[----:B------:R-:W-:Y:S05]  /*1b60*/  @P4 BRA `(.L_x_25) ;  /* 0x0000000000044947 */ /* 0x000fea0003800000 */
[----:B------:R-:W-:Y:S05]  /*1b70*/  BPT.TRAP 0x1 ;  /* 0x000000040000795c */ /* 0x000fea0000300000 */
.L_x_25:
[----:B------:R-:W-:Y:S05]  /*1b80*/  BSYNC.RECONVERGENT B0 ;  /* 0x0000000000007941 */ /* 0x000fea0003800200 */
.L_x_24:
[----:B------:R-:W-:Y:S02]  /*1b90*/  UIADD3 UR6, UPT, UPT, UR17, 0x1, URZ ;  /* 0x0000000111067890 */ /* 0x000fe4000fffe0ff */
[----:B------:R-:W-:Y:S02]  /*1ba0*/  ULEA UR32, UR17, UR4, 0xb ;  /* 0x0000000411207291 */ /* 0x000fe4000f8e58ff */
[----:B------:R-:W-:Y:S02]  /*1bb0*/  UISETP.NE.AND UP0, UPT, UR6, 0x22, UPT ;  /* 0x000000220600788c */ /* 0x000fe4000bf05270 */
[----:B------:R-:W-:Y:S02]  /*1bc0*/  UIADD3 UR26, UP1, UPT, UR22, 0x80, URZ ;  /* 0x00000080161a7890 */ /* 0x000fe4000ff3e0ff */
[----:B------:R-:W-:Y:S02]  /*1bd0*/  USEL UR9, URZ, 0x1, UP0 ;  /* 0x00000001ff097887 */ /* 0x000fe40008000000 */
[----:B------:R-:W-:-:S02]  /*1be0*/  USEL UR6, UR6, URZ, UP0 ;  /* 0x000000ff06067287 */ /* 0x000fc40008000000 */
[----:B------:R-:W-:Y:S02]  /*1bf0*/  UIADD3 UR20, UP0, UPT, UR22, 0x180, URZ ;  /* 0x0000018016147890 */ /* 0x000fe4000ff1e0ff */
[----:B------:R-:W-:Y:S01]  /*1c00*/  ULEA UR8, UR6, UR4, 0x3 ;  /* 0x0000000406087291 */ /* 0x000fe2000f8e18ff */
[----:B------:R-:W-:Y:S01]  /*1c10*/  LOP3.LUT R15, R15, UR9, RZ, 0x3c, !PT ;  /* 0x000000090f0f7c12 */ /* 0x000fe2000f8e3cff */
[----:B------:R-:W-:Y:S02]  /*1c20*/  USHF.L.U32 UR35, UR16, 0x5, URZ ;  /* 0x0000000510237899 */ /* 0x000fe400080006ff */
[----:B------:R-:W-:Y:S01]  /*1c30*/  UIADD3.X UR27, UPT, UPT, URZ, UR23, URZ, UP1, !UPT ;  /* 0x00000017ff1b7290 */ /* 0x000fe20008ffe4ff */
[----:B-1----:R-:W-:Y:S01]  /*1c40*/  SHF.L.U32 R2, R15, 0x1f, RZ ;  /* 0x0000001f0f027819 */ /* 0x002fe200000006ff */
[----:B------:R-:W-:Y:S02]  /*1c50*/  UIADD3 UR32, UPT, UPT, UR32, 0x4600, URZ ;  /* 0x0000460020207890 */ /* 0x000fe4000fffe0ff */
[----:B------:R-:W-:Y:S01]  /*1c60*/  UIADD3.X UR21, UPT, UPT, URZ, UR23, URZ, UP0, !UPT ;  /* 0x00000017ff157290 */ /* 0x000fe200087fe4ff */
[----:B------:R1:W1:Y:S01]  /*1c70*/  SYNCS.PHASECHK.TRANS64.TRYWAIT P0, [UR8+0x110], R2 ;  /* 0x00011002ff0075a7 */ /* 0x0002620008001108 */
[----:B------:R-:W-:Y:S01]  /*1c80*/  ULEA UR8, UR17, UR4, 0xc ;  /* 0x0000000411087291 */ /* 0x000fe2000f8e60ff */
[----:B------:R-:W-:Y:S01]  /*1c90*/  UMOV UR18, 0x0 ;  /* 0x0000000000127882 */ /* 0x000fe20000000000 */
[----:B------:R-:W-:-:S02]  /*1ca0*/  UMOV UR19, 0x10000000 ;  /* 0x1000000000137882 */ /* 0x000fc40000000000 */
[----:B------:R-:W-:Y:S01]  /*1cb0*/  UIADD3 UR8, UPT, UPT, UR8, 0x15600, URZ ;  /* 0x0001560008087890 */ /* 0x000fe2000fffe0ff */
[----:B------:R1:W-:Y:S01]  /*1cc0*/  UTMALDG.3D [UR32], [UR26], desc[UR18] ;  /* 0x000012201a0075b4 */ /* 0x0003e20008011000 */
[----:B------:R-:W-:Y:S01]  /*1cd0*/  UMOV UR12, UR36 ;  /* 0x00000024000c7c82 */ /* 0x000fe20008000000 */
[----:B------:R-:W-:Y:S01]  /*1ce0*/  UMOV UR9, UR33 ;  /* 0x0000002100097c82 */ /* 0x000fe20008000000 */
[----:B------:R-:W-:Y:S01]  /*1cf0*/  UMOV UR11, UR35 ;  /* 0x00000023000b7c82 */ /* 0x000fe20008000000 */
[----:B------:R-:W-:Y:S01]  /*1d00*/  UIADD3 UR16, UPT, UPT, UR16, 0x1, URZ ;  /* 0x0000000110107890 */ /* 0x000fe2000fffe0ff */
[----:B------:R-:W-:Y:S01]  /*1d10*/  UMOV UR24, UR5 ;  /* 0x0000000500187c82 */ /* 0x000fe20008000000 */
[----:B------:R-:W-:Y:S02]  /*1d20*/  UMOV UR17, UR6 ;  /* 0x0000000600117c82 */ /* 0x000fe40008000000 */
[----:B------:R1:W-:Y:S01]  /*1d30*/  UTMALDG.3D [UR8], [UR20], desc[UR18] ;  /* 0x00001208140075b4 */ /* 0x0003e20008011000 */
[----:B------:R-:W-:-:S09]  /*1d40*/  UISETP.NE.AND UP0, UPT, UR16, UR5, UPT ;  /* 0x000000051000728c */ /* 0x000fd2000bf05270 */
[----:B------:R-:W-:Y:S05]  /*1d50*/  BRA.U UP0, `(.L_x_26) ;  /* 0xfffffffd00607547 */ /* 0x000fea000b83ffff */
.L_x_21:
[----:B-1----:R-:W-:Y:S01]  /*1d60*/  ULEA UR8, UR6, UR4, 0x3 ;  /* 0x0000000406087291 */ /* 0x002fe2000f8e18ff */
[----:B------:R-:W-:Y:S01]  /*1d70*/  SHF.L.U32 R2, R15, 0x1f, RZ ;  /* 0x0000001f0f027819 */ /* 0x000fe200000006ff */
[----:B------:R-:W-:Y:S01]  /*1d80*/  @!P1 SYNCS.ARRIVE.TRANS64.A1T0 RZ, [UR4+0x248], RZ ;  /* 0x000248ffffff99a7 */ /* 0x000fe20008100004 */
[----:B------:R-:W-:-:S06]  /*1d90*/  UISETP.GT.AND UP0, UPT, UR15, UR14, UPT ;  /* 0x0000000e0f00728c */ /* 0x000fcc000bf04270 */
[----:B--2---:R1:W2:Y:S03]  /*1da0*/  SYNCS.PHASECHK.TRANS64.TRYWAIT P0, [UR8+0x110], R2 ;  /* 0x00011002ff0075a7 */ /* 0x0042a60008001108 */
[----:B------:R-:W-:Y:S05]  /*1db0*/  BRA.U !UP0, `(.L_x_27) ;  /* 0x0000000108ac7547 */ /* 0x000fea000b800000 */
[----:B------:R-:W-:Y:S01]  /*1dc0*/  UIADD3 UR21, UPT, UPT, UR7, UR24, URZ ;  /* 0x0000001807157290 */ /* 0x000fe2000fffe0ff */
[----:B------:R-:W-:-:S11]  /*1dd0*/  UMOV UR25, UR6 ;  /* 0x0000000600197c82 */ /* 0x000fd60008000000 */
.L_x_32:
[----:B-1----:R-:W-:Y:S01]  /*1de0*/  ULEA UR17, UR25, UR4, 0x3 ;  /* 0x0000000419117291 */ /* 0x002fe2000f8e18ff */
[----:B--2---:R-:W-:Y:S01]  /*1df0*/  @!P5 MOV R3, 0x1800 ;  /* 0x000018000003d802 */ /* 0x004fe20000000f00 */
[----:B--2---:R-:W-:Y:S10]  /*1e00*/  @P0 BRA `(.L_x_28) ;  /* 0x00000000000c0947 */ /* 0x004ff40003800000 */
[----:B------:R-:W-:-:S04]  /*1e10*/  SHF.L.U32 R5, R15, 0x1f, RZ ;  /* 0x0000001f0f057819 */ /* 0x000fc800000006ff */
[----:B------:R-:W2:Y:S02]  /*1e20*/  SYNCS.PHASECHK.TRANS64.TRYWAIT P0, [UR17+0x110], R5 ;  /* 0x00011005ff0075a7 */ /* 0x000ea40008001111 */
[----:B--2---:R-:W-:Y:S05]  /*1e30*/  @!P0 BRA `(.L_x_29) ;  /* 0x0000006400e48947 */ /* 0x004fea0003800000 */
.L_x_28:
[----:B------:R2:W-:Y:S01]  /*1e40*/  @!P5 SYNCS.ARRIVE.TRANS64 RZ, [UR17], R3 ;  /* 0x00000003ffffd9a7 */ /* 0x0005e20008000011 */
[----:B------:R-:W-:Y:S04]  /*1e50*/  BSSY.RECONVERGENT B0, `(.L_x_30) ;  /* 0x0000003000007945 */ /* 0x000fe80003800200 */
[----:B------:R-:W-:Y:S05]  /*1e60*/  @P4 BRA `(.L_x_31) ;  /* 0x0000000000044947 */ /* 0x000fea0003800000 */
[----:B------:R-:W-:Y:S05]  /*1e70*/  BPT.TRAP 0x1 ;  /* 0x000000040000795c */ /* 0x000fea0000300000 */
.L_x_31:
[----:B------:R-:W-:Y:S05]  /*1e80*/  BSYNC.RECONVERGENT B0 ;  /* 0x0000000000007941 */ /* 0x000fea0003800200 */
.L_x_30:
        /* <DEDUP_REMOVED lines=10> */
[----:B------:R-:W-:Y:S01]  /*1f30*/  UIADD3 UR16, UPT, UPT, UR16, 0x4600, URZ ;  /* 0x0000460010107890 */ /* 0x000fe2000fffe0ff */
[----:B-1----:R-:W-:Y:S01]  /*1f40*/  SHF.L.U32 R2, R15, 0x1f, RZ ;  /* 0x0000001f0f027819 */ /* 0x002fe200000006ff */
[----:B------:R-:W-:Y:S02]  /*1f50*/  UIADD3.X UR31, UPT, UPT, URZ, UR23, URZ, UP1, !UPT ;  /* 0x00000017ff1f7290 */ /* 0x000fe40008ffe4ff */
[----:B------:R-:W-:Y:S01]  /*1f60*/  UIADD3.X UR29, UPT, UPT, URZ, UR23, URZ, UP0, !UPT ;  /* 0x00000017ff1d7290 */ /* 0x000fe200087fe4ff */
[----:B------:R1:W1:Y:S01]  /*1f70*/  SYNCS.PHASECHK.TRANS64.TRYWAIT P0, [UR8+0x110], R2 ;  /* 0x00011002ff0075a7 */ /* 0x0002620008001108 */
[----:B------:R-:W-:Y:S01]  /*1f80*/  ULEA UR8, UR25, UR4, 0xc ;  /* 0x0000000419087291 */ /* 0x000fe2000f8e60ff */
[----:B------:R-:W-:Y:S01]  /*1f90*/  UMOV UR26, 0x0 ;  /* 0x00000000001a7882 */ /* 0x000fe20000000000 */
[----:B------:R-:W-:-:S02]  /*1fa0*/  UMOV UR27, 0x10000000 ;  /* 0x10000000001b7882 */ /* 0x000fc40000000000 */
[----:B------:R-:W-:Y:S01]  /*1fb0*/  UIADD3 UR8, UPT, UPT, UR8, 0x15600, URZ ;  /* 0x0001560008087890 */ /* 0x000fe2000fffe0ff */
[----:B------:R-:W-:Y:S01]  /*1fc0*/  UMOV UR18, UR34 ;  /* 0x0000002200127c82 */ /* 0x000fe20008000000 */
[----:B------:R-:W-:Y:S01]  /*1fd0*/  UMOV UR20, UR36 ;  /* 0x0000002400147c82 */ /* 0x000fe20008000000 */
[----:B------:R-:W-:Y:S01]  /*1fe0*/  UMOV UR12, UR36 ;  /* 0x00000024000c7c82 */ /* 0x000fe20008000000 */
[----:B------:R-:W-:Y:S01]  /*1ff0*/  UMOV UR9, UR17 ;  /* 0x0000001100097c82 */ /* 0x000fe20008000000 */
[----:B------:R-:W-:Y:S01]  /*2000*/  UMOV UR11, UR19 ;  /* 0x00000013000b7c82 */ /* 0x000fe20008000000 */
[----:B------:R1:W-:Y:S01]  /*2010*/  UTMALDG.3D [UR16], [UR30], desc[UR26] ;  /* 0x00001a101e0075b4 */ /* 0x0003e20008011000 */
[----:B------:R-:W-:Y:S01]  /*2020*/  UIADD3 UR24, UPT, UPT, UR24, 0x1, URZ ;  /* 0x0000000118187890 */ /* 0x000fe2000fffe0ff */
[----:B------:R-:W-:-:S03]  /*2030*/  UMOV UR25, UR6 ;  /* 0x0000000600197c82 */ /* 0x000fc60008000000 */
[----:B------:R-:W-:Y:S01]  /*2040*/  UISETP.NE.AND UP0, UPT, UR24, UR21, UPT ;  /* 0x000000151800728c */ /* 0x000fe2000bf05270 */
[----:B------:R1:W-:Y:S08]  /*2050*/  UTMALDG.3D [UR8], [UR28], desc[UR26] ;  /* 0x00001a081c0075b4 */ /* 0x0003f00008011000 */
[----:B------:R-:W-:Y:S05]  /*2060*/  BRA.U UP0, `(.L_x_32) ;  /* 0xfffffffd005c7547 */ /* 0x000fea000b83ffff */
.L_x_27:
[----:B-1----:R-:W-:Y:S01]  /*2070*/  LEA R2, R14, UR4, 0x3 ;  /* 0x000000040e027c11 */ /* 0x002fe2000f8e18ff */
[----:B------:R-:W-:Y:S01]  /*2080*/  NOP ;  /* 0x0000000000007918 */ /* 0x000fe20000000000 */
[----:B--2---:R-:W-:Y:S02]  /*2090*/  SHF.L.U32 R3, R12, 0x1f, RZ ;  /* 0x0000001f0c037819 */ /* 0x004fe400000006ff */
[----:B------:R-:W-:Y:S02]  /*20a0*/  LEA R4, R14, UR4, 0x4 ;  /* 0x000000040e047c11 */ /* 0x000fe4000f8e20ff */
[----:B------:R-:W1:Y:S02]  /*20b0*/  SYNCS.PHASECHK.TRANS64.TRYWAIT P0, [R2+URZ+0x250], R3 ;  /* 0x00025003020075a7 */ /* 0x000e6400080011ff */
[----:B-1----:R-:W-:Y:S05]  /*20c0*/  @!P0 BRA `(.L_x_33) ;  /* 0x0000006400588947 */ /* 0x002fea0003800000 */
.L_x_139:
[----:B------:R-:W2:Y:S01]  /*20d0*/  LDS.128 R4, [R4+0x2e0] ;  /* 0x0002e00004047984 */ /* 0x000ea20000000c00 */
[----:B---3--:R-:W-:Y:S01]  /*20e0*/  ISETP.GE.AND P0, PT, R40, 0x1, PT ;  /* 0x000000012800780c */ /* 0x008fe20003f06270 */
[----:B-1----:R-:W-:Y:S01]  /*20f0*/  VIADD R2, R2, 0x260 ;  /* 0x0000026002027836 */ /* 0x002fe20000000000 */
[----:B------:R-:W-:Y:S01]  /*2100*/  @!PT LDS RZ, [RZ] ;  /* 0x00000000fffff984 */ /* 0x000fe20000000800 */
[----:B------:R-:W-:Y:S01]  /*2110*/  @!PT LDS RZ, [RZ] ;  /* 0x00000000fffff984 */ /* 0x000fe20000000800 */
[----:B------:R-:W-:Y:S01]  /*2120*/  @!PT LDS RZ, [RZ] ;  /* 0x00000000fffff984 */ /* 0x000fe20000000800 */
[----:B------:R-:W-:Y:S01]  /*2130*/  @!PT LDS RZ, [RZ] ;  /* 0x00000000fffff984 */ /* 0x000fe20000000800 */
[----:B------:R1:W-:Y:S06]  /*2140*/  MEMBAR.ALL.CTA ;  /* 0x0000000000007992 */ /* 0x0003ec0000008000 */
[----:B-1----:R-:W1:Y:S01]  /*2150*/  FENCE.VIEW.ASYNC.S ;  /* 0x00000000000073c6 */ /* 0x002e620000000000 */
[----:B------:R-:W-:-:S04]  /*2160*/  PRMT R2, RZ, 0x654, R2 ;  /* 0x00000654ff027816 */ /* 0x000fc80000000002 */
[----:B-1----:R1:W-:Y:S01]  /*2170*/  SYNCS.ARRIVE.TRANS64.RED.A1T0 RZ, [R2+URZ], RZ ;  /* 0x000000ff02ff79a7 */ /* 0x0023e200081004ff */
[----:B--2---:R-:W-:-:S13]  /*2180*/  LOP3.LUT P2, RZ, R6, 0x1, RZ, 0xc0, !PT ;  /* 0x0000000106ff7812 */ /* 0x004fda000784c0ff */
[----:B------:R-:W-:Y:S01]  /*2190*/  @P2 SHF.R.U32.HI R3, RZ, 0x10, R5 ;  /* 0x00000010ff032819 */ /* 0x000fe20000011605 */
[----:B------:R-:W-:Y:S01]  /*21a0*/  VOTEU.ANY UP0, P2 ;  /* 0x0000000000ff7886 */ /* 0x000fe20001000100 */
[----:B------:R-:W-:Y:S02]  /*21b0*/  @P2 MOV R13, R4 ;  /* 0x00000004000d2202 */ /* 0x000fe40000000f00 */
[----:B------:R-:W-:Y:S02]  /*21c0*/  @P2 R2UR.BROADCAST UR8, R3 ;  /* 0x00000000030822ca */ /* 0x000fe400008e0000 */
[----:B------:R-:W-:-:S11]  /*21d0*/  @P2 LOP3.LUT R11, R5, 0xffff, RZ, 0xc0, !PT ;  /* 0x0000ffff050b2812 */ /* 0x000fd600078ec0ff */
[----:B------:R-:W-:Y:S01]  /*21e0*/  @UP0 UMOV UR36, UR8 ;  /* 0x0000000800240c82 */ /* 0x000fe20008000000 */
[----:B-1----:R-:W-:Y:S05]  /*21f0*/  @!P0 BRA `(.L_x_34) ;  /* 0x0000000000b88947 */ /* 0x002fea0003800000 */
[----:B------:R-:W4:Y:S01]  /*2200*/  LDC.64 R4, c[0x0][0xb18] ;  /* 0x0002c600ff047b82 */ /* 0x000f220000000a00 */
[----:B------:R-:W-:-:S07]  /*2210*/  ISETP.NE.AND P3, PT, R40, 0x1, PT ;  /* 0x000000012800780c */ /* 0x000fce0003f65270 */
[----:B------:R-:W1:Y:S08]  /*2220*/  LDC.64 R6, c[0x0][0xb10] ;  /* 0x0002c400ff067b82 */ /* 0x000e700000000a00 */
[----:B------:R-:W2:Y:S08]  /*2230*/  LDC R16, c[0x0][0xb20] ;  /* 0x0002c800ff107b82 */ /* 0x000eb00000000800 */
[----:B------:R-:W3:Y:S01]  /*2240*/  LDC R18, c[0x0][0xb0c] ;  /* 0x0002c300ff127b82 */ /* 0x000ee20000000800 */
[----:B----4-:R-:W-:Y:S01]  /*2250*/  IMAD.HI.U32 R17, R0, R5, RZ ;  /* 0x0000000500117227 */ /* 0x010fe200078e00ff */
[----:B------:R-:W-:-:S03]  /*2260*/  ISETP.NE.AND P0, PT, R4, 0x1, PT ;  /* 0x000000010400780c */ /* 0x000fc60003f05270 */
[----:B------:R-:W-:-:S03]  /*2270*/  IMAD.HI.U32 R5, R11, R5, RZ ;  /* 0x000000050b057227 */ /* 0x000fc600078e00ff */
[----:B------:R-:W4:Y:S01]  /*2280*/  LDC.64 R2, c[0x0][0xb28] ;  /* 0x0002ca00ff027b82 */ /* 0x000f220000000a00 */
[----:B-1----:R-:W-:-:S04]  /*2290*/  IMAD.HI.U32 R20, R9, R6, RZ ;  /* 0x0000000609147227 */ /* 0x002fc800078e00ff */
[----:B------:R-:W-:Y:S01]  /*22a0*/  IMAD.HI.U32 R22, R13, R6, RZ ;  /* 0x000000060d167227 */ /* 0x000fe200078e00ff */
[----:B------:R-:W-:Y:S02]  /*22b0*/  SHF.R.U32.HI R20, RZ, R7, R20 ;  /* 0x00000007ff147219 */ /* 0x000fe40000011614 */
[-C--:B--2---:R-:W-:Y:S02]  /*22c0*/  SHF.R.U32.HI R17, RZ, R16.reuse, R17 ;  /* 0x00000010ff117219 */ /* 0x084fe40000011611 */
[----:B------:R-:W-:Y:S02]  /*22d0*/  SHF.R.U32.HI R16, RZ, R16, R5 ;  /* 0x00000010ff107219 */ /* 0x000fe40000011605 */
[----:B------:R-:W-:Y:S02]  /*22e0*/  SEL R17, R0, R17, !P0 ;  /* 0x0000001100117207 */ /* 0x000fe40004000000 */
[----:B------:R-:W-:Y:S02]  /*22f0*/  SHF.R.U32.HI R22, RZ, R7, R22 ;  /* 0x00000007ff167219 */ /* 0x000fe40000011616 */
[----:B---3--:R-:W-:-:S02]  /*2300*/  ISETP.NE.AND P1, PT, R18, 0x1, PT ;  /* 0x000000011200780c */ /* 0x008fc40003f25270 */
[----:B------:R-:W-:Y:S02]  /*2310*/  SEL R5, R11, R16, !P0 ;  /* 0x000000100b057207 */ /* 0x000fe40004000000 */
[----:B------:R-:W-:Y:S02]  /*2320*/  SEL R19, R9, R20, !P1 ;  /* 0x0000001409137207 */ /* 0x000fe40004800000 */
[----:B------:R-:W-:Y:S01]  /*2330*/  SEL R7, R13, R22, !P1 ;  /* 0x000000160d077207 */ /* 0x000fe20004800000 */
[----:B----4-:R-:W-:-:S04]  /*2340*/  IMAD.HI.U32 R20, R17, R2, RZ ;  /* 0x0000000211147227 */ /* 0x010fc800078e00ff */
[----:B------:R-:W-:Y:S01]  /*2350*/  IMAD.HI.U32 R6, R19, R2, RZ ;  /* 0x0000000213067227 */ /* 0x000fe200078e00ff */
[----:B------:R-:W-:-:S04]  /*2360*/  @P3 SHF.R.U32.HI R17, RZ, R3, R20 ;  /* 0x00000003ff113219 */ /* 0x000fc80000011614 */
        /* <DEDUP_REMOVED lines=8> */
[----:B------:R-:W-:-:S04]  /*23f0*/  @!P0 IMAD.HI.U32 R16, R7, R2, RZ ;  /* 0x0000000207108227 */ /* 0x000fc800078e00ff */
[----:B------:R-:W-:Y:S01]  /*2400*/  IMAD.MOV R2, RZ, RZ, -R6 ;  /* 0x000000ffff027224 */ /* 0x000fe200078e0a06 */
[----:B------:R-:W-:-:S03]  /*2410*/  @!P0 SHF.R.U32.HI R16, RZ, R3, R16 ;  /* 0x00000003ff108219 */ /* 0x000fc60000011610 */
[----:B------:R-:W-:Y:S01]  /*2420*/  IMAD R2, R40, R2, R5 ;  /* 0x0000000228027224 */ /* 0x000fe200078e0205 */
[----:B------:R-:W-:Y:S02]  /*2430*/  @!P0 SEL R3, R7, R16, !P3 ;  /* 0x0000001007038207 */ /* 0x000fe40005800000 */
[----:B------:R-:W-:-:S03]  /*2440*/  IADD3 R16, PT, PT, -R5, RZ, RZ ;  /* 0x000000ff05107210 */ /* 0x000fc60007ffe1ff */
[--C-:B------:R-:W-:Y:S02]  /*2450*/  @!P0 IMAD.IADD R6, R6, 0x1, -R3.reuse ;  /* 0x0000000106068824 */ /* 0x100fe400078e0a03 */
[----:B------:R-:W-:Y:S01]  /*2460*/  @!P0 IMAD R3, R2, R19, R3 ;  /* 0x0000001302038224 */ /* 0x000fe200078e0203 */
[----:B------:R-:W-:Y:S01]  /*2470*/  IADD3 R2, PT, PT, -R7, RZ, RZ ;  /* 0x000000ff07027210 */ /* 0x000fe20007ffe1ff */
[----:B------:R-:W-:Y:S02]  /*2480*/  @!P0 IMAD R5, R40, R6, R7 ;  /* 0x0000000628058224 */ /* 0x000fe400078e0207 */
[----:B------:R-:W-:Y:S02]  /*2490*/  IMAD R11, R4, R16, R11 ;  /* 0x00000010040b7224 */ /* 0x000fe400078e020b */
[----:B------:R-:W-:Y:S02]  /*24a0*/  @!P0 IMAD.MOV.U32 R7, RZ, RZ, R3 ;  /* 0x000000ffff078224 */ /* 0x000fe400078e0003 */
[----:B------:R-:W-:-:S02]  /*24b0*/  IMAD R2, R18, R2, R13 ;  /* 0x0000000212027224 */ /* 0x000fc400078e020d */
[----:B------:R-:W-:Y:S02]  /*24c0*/  IMAD R11, R5, R4, R11 ;  /* 0x00000004050b7224 */ /* 0x000fe400078e020b */
[----:B------:R-:W-:Y:S02]  /*24d0*/  IMAD R13, R7, R18, R2 ;  /* 0x00000012070d7224 */ /* 0x000fe400078e0202 */
.L_x_34:
[----:B------:R-:W1:Y:S02]  /*24e0*/  LDCU UR8, c[0x0][0xb30] ;  /* 0x00016600ff0877ac */ /* 0x000e640008000800 */
[----:B-1----:R-:W-:-:S09]  /*24f0*/  UISETP.NE.AND UP0, UPT, UR8, 0x1, UPT ;  /* 0x000000010800788c */ /* 0x002fd2000bf05270 */
[----:B------:R-:W-:Y:S05]  /*2500*/  BRA.U UP0, `(.L_x_35) ;  /* 0x0000000100407547 */ /* 0x000fea000b800000 */
[----:B------:R-:W1:Y:S08]  /*2510*/  LDC.64 R4, c[0x0][0xb10] ;  /* 0x0002c400ff047b82 */ /* 0x000e700000000a00 */
[----:B------:R-:W2:Y:S08]  /*2520*/  LDC.64 R2, c[0x0][0xb18] ;  /* 0x0002c600ff027b82 */ /* 0x000eb00000000a00 */
[----:B------:R-:W3:Y:S08]  /*2530*/  LDC R6, c[0x0][0xb20] ;  /* 0x0002c800ff067b82 */ /* 0x000ef00000000800 */
[----:B------:R-:W4:Y:S01]  /*2540*/  LDC R16, c[0x0][0xb0c] ;  /* 0x0002c300ff107b82 */ /* 0x000f220000000800 */
[----:B-1----:R-:W-:-:S05]  /*2550*/  IMAD.HI.U32 R4, R13, R4, RZ ;  /* 0x000000040d047227 */ /* 0x002fca00078e00ff */
[----:B------:R-:W-:Y:S01]  /*2560*/  SHF.R.U32.HI R4, RZ, R5, R4 ;  /* 0x00000005ff047219 */ /* 0x000fe20000011604 */
[----:B--2---:R-:W-:Y:S01]  /*2570*/  IMAD.HI.U32 R3, R11, R3, RZ ;  /* 0x000000030b037227 */ /* 0x004fe200078e00ff */
[----:B------:R-:W-:-:S04]  /*2580*/  ISETP.NE.AND P0, PT, R2, 0x1, PT ;  /* 0x000000010200780c */ /* 0x000fc80003f05270 */
[----:B---3--:R-:W-:-:S04]  /*2590*/  SHF.R.U32.HI R6, RZ, R6, R3 ;  /* 0x00000006ff067219 */ /* 0x008fc80000011603 */
[----:B------:R-:W-:Y:S02]  /*25a0*/  SEL R3, R11, R6, !P0 ;  /* 0x000000060b037207 */ /* 0x000fe40004000000 */
[----:B----4-:R-:W-:-:S04]  /*25b0*/  ISETP.NE.AND P1, PT, R16, 0x1, PT ;  /* 0x000000011000780c */ /* 0x010fc80003f25270 */
[----:B------:R-:W-:-:S05]  /*25c0*/  SEL R4, R13, R4, !P1 ;  /* 0x000000040d047207 */ /* 0x000fca0004800000 */
[----:B------:R-:W-:Y:S02]  /*25d0*/  IMAD.IADD R5, R3, 0x1, -R4 ;  /* 0x0000000103057824 */ /* 0x000fe400078e0a04 */
[----:B------:R-:W-:Y:S02]  /*25e0*/  IMAD.IADD R3, R4, 0x1, -R3 ;  /* 0x0000000104037824 */ /* 0x000fe400078e0a03 */
[----:B------:R-:W-:Y:S02]  /*25f0*/  IMAD R13, R5, R16, R13 ;  /* 0x00000010050d7224 */ /* 0x000fe400078e020d */
[----:B------:R-:W-:-:S07]  /*2600*/  IMAD R11, R3, R2, R11 ;  /* 0x00000002030b7224 */ /* 0x000fce00078e020b */
.L_x_35:
[----:B------:R-:W-:Y:S01]  /*2610*/  VIADD R14, R14, 0x1 ;  /* 0x000000010e0e7836 */ /* 0x000fe20000000000 */
[----:B------:R-:W-:Y:S01]  /*2620*/  PLOP3.LUT P1, PT, PT, PT, PT, 0x80, 0x8 ;  /* 0x000000000008781c */ /* 0x000fe20003f2f070 */
[----:B------:R-:W-:Y:S02]  /*2630*/  IMAD.IADD R21, R13, 0x1, R96 ;  /* 0x000000010d157824 */ /* 0x000fe400078e0260 */
[----:B------:R-:W-:Y:S01]  /*2640*/  IMAD.IADD R20, R11, 0x1, R94 ;  /* 0x000000010b147824 */ /* 0x000fe200078e025e */
[----:B------:R-:W-:-:S04]  /*2650*/  ISETP.NE.AND P0, PT, R14, 0x2, PT ;  /* 0x000000020e00780c */ /* 0x000fc80003f05270 */
[----:B------:R-:W-:Y:S02]  /*2660*/  SEL R3, RZ, 0x1, P0 ;  /* 0x00000001ff037807 */ /* 0x000fe40000000000 */
[----:B------:R-:W-:Y:S02]  /*2670*/  SEL R14, R14, RZ, P0 ;  /* 0x000000ff0e0e7207 */ /* 0x000fe40000000000 */
[----:B------:R-:W-:Y:S01]  /*2680*/  LOP3.LUT R12, R12, R3, RZ, 0x3c, !PT ;  /* 0x000000030c0c7212 */ /* 0x000fe200078e3cff */
[----:B------:R-:W-:Y:S06]  /*2690*/  @P2 BRA `(.L_x_36) ;  /* 0xfffffff000982947 */ /* 0x000fec000383ffff */
[----:B------:R-:W-:Y:S01]  /*26a0*/  UIADD3 UR4, UPT, UPT, UR4, 0x110, URZ ;  /* 0x0000011004047890 */ /* 0x000fe2000fffe0ff */
[----:B------:R-:W-:-:S03]  /*26b0*/  SHF.L.U32 R3, R15, 0x1f, RZ ;  /* 0x0000001f0f037819 */ /* 0x000fc600000006ff */
[----:B------:R-:W-:-:S09]  /*26c0*/  ULEA UR5, UR6, UR4, 0x3 ;  /* 0x0000000406057291 */ /* 0x000fd2000f8e18ff */
[----:B------:R-:W1:Y:S02]  /*26d0*/  SYNCS.PHASECHK.TRANS64.TRYWAIT P0, [UR5], R3 ;  /* 0x00000003ff0075a7 */ /* 0x000e640008001105 */
[----:B-1----:R-:W-:Y:S05]  /*26e0*/  @!P0 BRA `(.L_x_37) ;  /* 0x0000005c00e48947 */ /* 0x002fea0003800000 */
.L_x_141:
[----:B------:R-:W-:-:S04]  /*26f0*/  UIADD3 UR6, UPT, UPT, UR6, 0x1, URZ ;  /* 0x0000000106067890 */ /* 0x000fc8000fffe0ff */
[----:B------:R-:W-:-:S04]  /*2700*/  UISETP.NE.AND UP0, UPT, UR6, 0x22, UPT ;  /* 0x000000220600788c */ /* 0x000fc8000bf05270 */
[----:B------:R-:W-:Y:S02]  /*2710*/  USEL UR7, URZ, 0x1, UP0 ;  /* 0x00000001ff077887 */ /* 0x000fe40008000000 */
[----:B------:R-:W-:-:S04]  /*2720*/  USEL UR6, UR6, URZ, UP0 ;  /* 0x000000ff06067287 */ /* 0x000fc80008000000 */
[----:B------:R-:W-:Y:S01]  /*2730*/  ULEA UR5, UR6, UR4, 0x3 ;  /* 0x0000000406057291 */ /* 0x000fe2000f8e18ff */
[----:B------:R-:W-:-:S04]  /*2740*/  LOP3.LUT R2, R15, UR7, RZ, 0x3c, !PT ;  /* 0x000000070f027c12 */ /* 0x000fc8000f8e3cff */
[----:B-1----:R-:W-:-:S04]  /*2750*/  SHF.L.U32 R3, R2, 0x1f, RZ ;  /* 0x0000001f02037819 */ /* 0x002fc800000006ff */
[----:B------:R-:W1:Y:S02]  /*2760*/  SYNCS.PHASECHK.TRANS64.TRYWAIT P0, [UR5], R3 ;  /* 0x00000003ff0075a7 */ /* 0x000e640008001105 */
[----:B-1----:R-:W-:Y:S05]  /*2770*/  @!P0 BRA `(.L_x_38) ;  /* 0x0000005c00d88947 */ /* 0x002fea0003800000 */
.L_x_143:
        /* <DEDUP_REMOVED lines=9> */
.L_x_145:
        /* <DEDUP_REMOVED lines=9> */
.L_x_147:
        /* <DEDUP_REMOVED lines=9> */
.L_x_149:
        /* <DEDUP_REMOVED lines=9> */
.L_x_151:
        /* <DEDUP_REMOVED lines=9> */
.L_x_153:
        /* <DEDUP_REMOVED lines=9> */
.L_x_155:
        /* <DEDUP_REMOVED lines=9> */
.L_x_157:
        /* <DEDUP_REMOVED lines=9> */
.L_x_159:
        /* <DEDUP_REMOVED lines=9> */
.L_x_161:
        /* <DEDUP_REMOVED lines=9> */
.L_x_163:
        /* <DEDUP_REMOVED lines=9> */
.L_x_165:
        /* <DEDUP_REMOVED lines=9> */
.L_x_167:
        /* <DEDUP_REMOVED lines=9> */
.L_x_169:
        /* <DEDUP_REMOVED lines=9> */
.L_x_171:
        /* <DEDUP_REMOVED lines=9> */
.L_x_173:
        /* <DEDUP_REMOVED lines=9> */
.L_x_175:
        /* <DEDUP_REMOVED lines=9> */
.L_x_177:
        /* <DEDUP_REMOVED lines=9> */
.L_x_179:
        /* <DEDUP_REMOVED lines=9> */
.L_x_181:
        /* <DEDUP_REMOVED lines=9> */
.L_x_183:
        /* <DEDUP_REMOVED lines=9> */
.L_x_185:
        /* <DEDUP_REMOVED lines=9> */
.L_x_187:
        /* <DEDUP_REMOVED lines=9> */
.L_x_189:
        /* <DEDUP_REMOVED lines=9> */
.L_x_191:
        /* <DEDUP_REMOVED lines=9> */
.L_x_193:
        /* <DEDUP_REMOVED lines=9> */
.L_x_195:
        /* <DEDUP_REMOVED lines=9> */
.L_x_197:
        /* <DEDUP_REMOVED lines=9> */
.L_x_199:
        /* <DEDUP_REMOVED lines=9> */
.L_x_201:
        /* <DEDUP_REMOVED lines=9> */
.L_x_203:
        /* <DEDUP_REMOVED lines=9> */
.L_x_205:
[----:B------:R-:W-:-:S04]  /*38f0*/  UIADD3 UR6, UPT, UPT, UR6, 0x1, URZ ;  /* 0x0000000106067890 */ /* 0x000fc8000fffe0ff */
[----:B------:R-:W-:-:S04]  /*3900*/  UISETP.NE.AND UP0, UPT, UR6, 0x22, UPT ;  /* 0x000000220600788c */ /* 0x000fc8000bf05270 */
[----:B------:R-:W-:Y:S02]  /*3910*/  USEL UR5, URZ, 0x1, UP0 ;  /* 0x00000001ff057887 */ /* 0x000fe40008000000 */
[----:B------:R-:W-:-:S04]  /*3920*/  USEL UR6, UR6, URZ, UP0 ;  /* 0x000000ff06067287 */ /* 0x000fc80008000000 */
[----:B------:R-:W-:Y:S01]  /*3930*/  ULEA UR6, UR6, UR4, 0x3 ;  /* 0x0000000406067291 */ /* 0x000fe2000f8e18ff */
[----:B-1----:R-:W-:-:S04]  /*3940*/  LOP3.LUT R3, R2, UR5, RZ, 0x3c, !PT ;  /* 0x0000000502037c12 */ /* 0x002fc8000f8e3cff */
[----:B------:R-:W-:Y:S01]  /*3950*/  SHF.L.U32 R3, R3, 0x1f, RZ ;  /* 0x0000001f03037819 */ /* 0x000fe200000006ff */
[----:B----4-:R-:W-:-:S07]  /*3960*/  IMAD.U32 R0, RZ, RZ, UR6 ;  /* 0x00000006ff007e24 */ /* 0x010fce000f8e00ff */
.L_x_70:
[----:B-1----:R1:W2:Y:S02]  /*3970*/  SYNCS.PHASECHK.TRANS64.TRYWAIT P0, [R0+URZ], R3 ;  /* 0x00000003000075a7 */ /* 0x0022a400080011ff */
[----:B--2---:R-:W-:Y:S05]  /*3980*/  @!P0 NANOSLEEP.SYNCS 0x989680 ;  /* 0x009896800000895d */ /* 0x004fea0003900000 */
[----:B------:R-:W2:Y:S02]  /*3990*/  @!P0 SYNCS.PHASECHK.TRANS64 P0, [R0+URZ], R3 ;  /* 0x00000003000085a7 */ /* 0x000ea400080010ff */
[----:B--2---:R-:W-:Y:S05]  /*39a0*/  @P0 EXIT ;  /* 0x000000000000094d */ /* 0x004fea0003800000 */
[----:B------:R-:W-:Y:S05]  /*39b0*/  BRA `(.L_x_70) ;  /* 0xfffffffc00ec7947 */ /* 0x000fea000383ffff */
.L_x_18:
[----:B------:R-:W-:-:S04]  /*39c0*/  UISETP.NE.AND UP1, UPT, UR37, URZ, UPT ;  /* 0x000000ff2500728c */ /* 0x000fc8000bf25270 */
[----:B------:R-:W-:-:S09]  /*39d0*/  UISETP.NE.OR UP1, UPT, UR8, 0x1, UP1 ;  /* 0x000000010800788c */ /* 0x000fd20008f25670 */
[----:B------:R-:W-:Y:S05]  /*39e0*/  BRA.U UP1, `(.L_x_71) ;  /* 0x0000000501487547 */ /* 0x000fea000b800000 */
[----:B------:R-:W-:Y:S01]  /*39f0*/  ISETP.NE.AND P2, PT, R2, RZ, PT ;  /* 0x000000ff0200720c */ /* 0x000fe20003f45270 */
[----:B------:R-:W-:Y:S01]  /*3a00*/  IMAD.MOV.U32 R12, RZ, RZ, 0x1 ;  /* 0x00000001ff0c7424 */ /* 0x000fe200078e00ff */
[----:B------:R-:W-:Y:S02]  /*3a10*/  CS2R R10, SRZ ;  /* 0x00000000000a7805 */ /* 0x000fe4000001ff00 */
[----:B------:R-:W-:Y:S01]  /*3a20*/  CS2R R8, SRZ ;  /* 0x0000000000087805 */ /* 0x000fe2000001ff00 */
[----:B------:R-:W-:Y:S01]  /*3a30*/  UMOV UR4, 0x400 ;  /* 0x0000040000047882 */ /* 0x000fe20000000000 */
[----:B------:R-:W-:Y:S01]  /*3a40*/  UMOV UR6, URZ ;  /* 0x000000ff00067c82 */ /* 0x000fe20008000000 */
[----:B------:R-:W-:-:S12]  /*3a50*/  ULEA UR37, UR37, UR4, 0x18 ;  /* 0x0000000425257291 */ /* 0x000fd8000f8ec0ff */
.L_x_75:
[----:B------:R-:W-:Y:S02]  /*3a60*/  LEA R0, R8, UR37, 0x3 ;  /* 0x0000002508007c11 */ /* 0x000fe4000f8e18ff */
[----:B------:R-:W-:-:S03]  /*3a70*/  SHF.L.U32 R5, R9, 0x1f, RZ ;  /* 0x0000001f09057819 */ /* 0x000fc600000006ff */
[----:B------:R-:W-:Y:S01]  /*3a80*/  VIADD R4, R0, 0x2c0 ;  /* 0x000002c000047836 */ /* 0x000fe20000000000 */
[----:B------:R-:W1:Y:S02]  /*3a90*/  SYNCS.PHASECHK.TRANS64.TRYWAIT P0, [R0+URZ+0x2b0], R5 ;  /* 0x0002b005000075a7 */ /* 0x000e6400080011ff */
[----:B-1----:R-:W-:Y:S05]  /*3aa0*/  @!P0 BRA `(.L_x_72) ;  /* 0x00000058000c8947 */ /* 0x002fea0003800000 */
.L_x_206:
[----:B------:R-:W-:Y:S01]  /*3ab0*/  ULEA UR5, UR6, UR37, 0x3 ;  /* 0x0000002506057291 */ /* 0x000fe2000f8e18ff */
[----:B------:R-:W-:Y:S02]  /*3ac0*/  PRMT R4, RZ, 0x654, R4 ;  /* 0x00000654ff047816 */ /* 0x000fe40000000004 */
[----:B-1----:R-:W-:Y:S01]  /*3ad0*/  SHF.L.U32 R5, R12, 0x1f, RZ ;  /* 0x0000001f0c057819 */ /* 0x002fe200000006ff */
[----:B------:R-:W-:Y:S01]  /*3ae0*/  UIADD3 UR4, UPT, UPT, UR5, 0x250, URZ ;  /* 0x0000025005047890 */ /* 0x000fe2000fffe0ff */
[----:B------:R1:W-:Y:S05]  /*3af0*/  SYNCS.ARRIVE.TRANS64.RED.A1T0 RZ, [R4+URZ], RZ ;  /* 0x000000ff04ff79a7 */ /* 0x0003ea00081004ff */
[----:B------:R-:W-:Y:S01]  /*3b00*/  IMAD.U32 R7, RZ, RZ, UR4 ;  /* 0x00000004ff077e24 */ /* 0x000fe2000f8e00ff */
[----:B------:R-:W2:Y:S04]  /*3b10*/  SYNCS.PHASECHK.TRANS64.TRYWAIT P0, [UR5+0x260], R5 ;  /* 0x00026005ff0075a7 */ /* 0x000ea80008001105 */
[----:B------:R-:W-:Y:S01]  /*3b20*/  PRMT R6, R2, 0x654, R7 ;  /* 0x0000065402067816 */ /* 0x000fe20000000007 */
[----:B-1----:R-:W-:Y:S01]  /*3b30*/  @!P2 IMAD.MOV.U32 R4, RZ, RZ, 0x10 ;  /* 0x00000010ff04a424 */ /* 0x002fe200078e00ff */
[----:B--2---:R-:W-:Y:S06]  /*3b40*/  @!P0 BRA `(.L_x_73) ;  /* 0x0000005400f88947 */ /* 0x004fec0003800000 */
.L_x_208:
[----:B------:R-:W-:Y:S01]  /*3b50*/  ULEA UR4, UR6, UR37, 0x4 ;  /* 0x0000002506047291 */ /* 0x000fe2000f8e20ff */
[----:B------:R-:W-:Y:S01]  /*3b60*/  SEL R3, R6, R3, !P2 ;  /* 0x0000000306037207 */ /* 0x000fe20005000000 */
[----:B------:R-:W-:Y:S01]  /*3b70*/  UIADD3 UR5, UPT, UPT, UR5, 0x250, URZ ;  /* 0x0000025005057890 */ /* 0x000fe2000fffe0ff */
[----:B-1----:R-:W-:Y:S01]  /*3b80*/  LEA R0, R11, UR37, 0x3 ;  /* 0x000000250b007c11 */ /* 0x002fe2000f8e18ff */
[----:B------:R-:W-:Y:S01]  /*3b90*/  UIADD3 UR4, UPT, UPT, UR4, 0x2e0, URZ ;  /* 0x000002e004047890 */ /* 0x000fe2000fffe0ff */
[----:B------:R-:W-:Y:S01]  /*3ba0*/  SHF.L.U32 R5, R10, 0x1f, RZ ;  /* 0x0000001f0a057819 */ /* 0x000fe200000006ff */
[----:B------:R1:W-:Y:S01]  /*3bb0*/  @!P2 SYNCS.ARRIVE.TRANS64.RED RZ, [R3+URZ], R4 ;  /* 0x0000000403ffa9a7 */ /* 0x0003e200080004ff */
[----:B------:R-:W-:Y:S01]  /*3bc0*/  UIADD3 UR6, UPT, UPT, UR6, 0x1, URZ ;  /* 0x0000000106067890 */ /* 0x000fe2000fffe0ff */
[----:B------:R-:W-:-:S03]  /*3bd0*/  VIADD R8, R8, 0x1 ;  /* 0x0000000108087836 */ /* 0x000fc60000000000 */
[----:B------:R-:W-:Y:S02]  /*3be0*/  UISETP.NE.AND UP0, UPT, UR6, 0x2, UPT ;  /* 0x000000020600788c */ /* 0x000fe4000bf05270 */
[----:B------:R-:W-:Y:S06]  /*3bf0*/  UGETNEXTWORKID.BROADCAST [UR4], [UR5] ;  /* 0x00000000040073ca */ /* 0x000fec0008000100 */
[----:B------:R-:W-:Y:S01]  /*3c00*/  USEL UR4, URZ, 0x1, UP0 ;  /* 0x00000001ff047887 */ /* 0x000fe20008000000 */
[----:B------:R-:W-:Y:S01]  /*3c10*/  ISETP.NE.AND P0, PT, R8, 0x2, PT ;  /* 0x000000020800780c */ /* 0x000fe20003f05270 */
[----:B------:R-:W-:Y:S01]  /*3c20*/  USEL UR6, UR6, URZ, UP0 ;  /* 0x000000ff06067287 */ /* 0x000fe20008000000 */
[----:B------:R-:W2:Y:S03]  /*3c30*/  SYNCS.PHASECHK.TRANS64.TRYWAIT P1, [R0+URZ+0x250], R5 ;  /* 0x00025005000075a7 */ /* 0x000ea600080211ff */
[----:B------:R-:W-:Y:S01]  /*3c40*/  LOP3.LUT R12, R12, UR4, RZ, 0x3c, !PT ;  /* 0x000000040c0c7c12 */ /* 0x000fe2000f8e3cff */
[----:B-12---:R-:W-:Y:S07]  /*3c50*/  @!P1 BRA `(.L_x_74) ;  /* 0x0000005400cc9947 */ /* 0x006fee0003800000 */
.L_x_209:
[C---:B------:R-:W-:Y:S01]  /*3c60*/  LEA R4, R11.reuse, UR37, 0x4 ;  /* 0x000000250b047c11 */ /* 0x040fe2000f8e20ff */
[----:B-1----:R-:W-:Y:S01]  /*3c70*/  VIADD R0, R0, 0x260 ;  /* 0x0000026000007836 */ /* 0x002fe20000000000 */
[----:B------:R-:W-:Y:S01]  /*3c80*/  SEL R8, R8, RZ, P0 ;  /* 0x000000ff08087207 */ /* 0x000fe20000000000 */
[----:B------:R-:W-:-:S03]  /*3c90*/  VIADD R11, R11, 0x1 ;  /* 0x000000010b0b7836 */ /* 0x000fc60000000000 */
[----:B------:R-:W1:Y:S01]  /*3ca0*/  LDS.128 R4, [R4+0x2e0] ;  /* 0x0002e00004047984 */ /* 0x000e620000000c00 */
[----:B------:R-:W-:Y:S02]  /*3cb0*/  PRMT R0, RZ, 0x654, R0 ;  /* 0x00000654ff007816 */ /* 0x000fe40000000000 */
[C---:B------:R-:W-:Y:S01]  /*3cc0*/  ISETP.NE.AND P1, PT, R11.reuse, 0x2, PT ;  /* 0x000000020b00780c */ /* 0x040fe20003f25270 */
[----:B------:R-:W-:Y:S01]  /*3cd0*/  @!PT LDS RZ, [RZ] ;  /* 0x00000000fffff984 */ /* 0x000fe20000000800 */
[----:B------:R-:W-:Y:S01]  /*3ce0*/  @!PT LDS RZ, [RZ] ;  /* 0x00000000fffff984 */ /* 0x000fe20000000800 */
[----:B------:R-:W-:Y:S01]  /*3cf0*/  @!PT LDS RZ, [RZ] ;  /* 0x00000000fffff984 */ /* 0x000fe20000000800 */
[----:B------:R-:W-:Y:S01]  /*3d00*/  @!PT LDS RZ, [RZ] ;  /* 0x00000000fffff984 */ /* 0x000fe20000000800 */
[----:B------:R2:W-:Y:S06]  /*3d10*/  MEMBAR.ALL.CTA ;  /* 0x0000000000007992 */ /* 0x0005ec0000008000 */
[----:B--2---:R-:W2:Y:S01]  /*3d20*/  FENCE.VIEW.ASYNC.S ;  /* 0x00000000000073c6 */ /* 0x004ea20000000000 */
[----:B------:R-:W-:Y:S01]  /*3d30*/  SEL R11, R11, RZ, P1 ;  /* 0x000000ff0b0b7207 */ /* 0x000fe20000800000 */
[----:B--2---:R2:W-:Y:S01]  /*3d40*/  SYNCS.ARRIVE.TRANS64.RED.A1T0 RZ, [R0+URZ], RZ ;  /* 0x000000ff00ff79a7 */ /* 0x0045e200081004ff */
[----:B-1----:R-:W-:-:S02]  /*3d50*/  LOP3.LUT P3, RZ, R6, 0x1, RZ, 0xc0, !PT ;  /* 0x0000000106ff7812 */ /* 0x002fc4000786c0ff */
[----:B------:R-:W-:-:S04]  /*3d60*/  SEL R5, RZ, 0x1, P1 ;  /* 0x00000001ff057807 */ /* 0x000fc80000800000 */
[----:B------:R-:W-:Y:S02]  /*3d70*/  LOP3.LUT R10, R10, R5, RZ, 0x3c, !PT ;  /* 0x000000050a0a7212 */ /* 0x000fe400078e3cff */
[----:B--2---:R-:W-:-:S04]  /*3d80*/  SEL R0, RZ, 0x1, P0 ;  /* 0x00000001ff007807 */ /* 0x004fc80000000000 */
[----:B------:R-:W-:Y:S01]  /*3d90*/  LOP3.LUT R9, R9, R0, RZ, 0x3c, !PT ;  /* 0x0000000009097212 */ /* 0x000fe200078e3cff */
[----:B------:R-:W-:Y:S06]  /*3da0*/  @P3 BRA `(.L_x_75) ;  /* 0xfffffffc002c3947 */ /* 0x000fec000383ffff */
[----:B------:R-:W-:Y:S01]  /*3db0*/  ULEA UR5, UR6, UR37, 0x3 ;  /* 0x0000002506057291 */ /* 0x000fe2000f8e18ff */
[----:B------:R-:W-:-:S08]  /*3dc0*/  SHF.L.U32 R3, R12, 0x1f, RZ ;  /* 0x0000001f0c037819 */ /* 0x000fd000000006ff */
[----:B------:R-:W1:Y:S02]  /*3dd0*/  SYNCS.PHASECHK.TRANS64 P0, [UR5+0x260], R3 ;  /* 0x00026003ff0075a7 */ /* 0x000e640008001005 */
[----:B-1----:R-:W-:Y:S05]  /*3de0*/  @P0 BRA `(.L_x_76) ;  /* 0x0000000000080947 */ /* 0x002fea0003800000 */
[----:B------:R-:W1:Y:S02]  /*3df0*/  SYNCS.PHASECHK.TRANS64.TRYWAIT P0, [UR5+0x260], R3 ;  /* 0x00026003ff0075a7 */ /* 0x000e640008001105 */
[----:B-1----:R-:W-:Y:S05]  /*3e00*/  @!P0 BRA `(.L_x_77) ;  /* 0x0000005400748947 */ /* 0x002fea0003800000 */
.L_x_76:
[----:B------:R-:W-:-:S04]  /*3e10*/  UIADD3 UR4, UPT, UPT, UR6, 0x1, URZ ;  /* 0x0000000106047890 */ /* 0x000fc8000fffe0ff */
[----:B------:R-:W-:-:S04]  /*3e20*/  UISETP.NE.AND UP0, UPT, UR4, 0x2, UPT ;  /* 0x000000020400788c */ /* 0x000fc8000bf05270 */
[----:B------:R-:W-:Y:S02]  /*3e30*/  USEL UR7, URZ, 0x1, UP0 ;  /* 0x00000001ff077887 */ /* 0x000fe40008000000 */
[----:B------:R-:W-:-:S04]  /*3e40*/  USEL UR4, UR4, URZ, UP0 ;  /* 0x000000ff04047287 */ /* 0x000fc80008000000 */
[----:B------:R-:W-:Y:S01]  /*3e50*/  ULEA UR4, UR4, UR37, 0x3 ;  /* 0x0000002504047291 */ /* 0x000fe2000f8e18ff */
[----:B-1----:R-:W-:-:S04]  /*3e60*/  LOP3.LUT R3, R12, UR7, RZ, 0x3c, !PT ;  /* 0x000000070c037c12 */ /* 0x002fc8000f8e3cff */
[----:B------:R-:W-:-:S04]  /*3e70*/  SHF.L.U32 R0, R3, 0x1f, RZ ;  /* 0x0000001f03007819 */ /* 0x000fc800000006ff */
[----:B------:R-:W1:Y:S02]  /*3e80*/  SYNCS.PHASECHK.TRANS64 P0, [UR4+0x260], R0 ;  /* 0x00026000ff0075a7 */ /* 0x000e640008001004 */
[----:B-1----:R-:W-:Y:S05]  /*3e90*/  @P0 EXIT ;  /* 0x000000000000094d */ /* 0x002fea0003800000 */
[----:B------:R-:W-:Y:S02]  /*3ea0*/  SHF.L.U32 R3, R3, 0x1f, RZ ;  /* 0x0000001f03037819 */ /* 0x000fe400000006ff */
[----:B------:R-:W-:-:S07]  /*3eb0*/  MOV R0, UR4 ;  /* 0x0000000400007c02 */ /* 0x000fce0008000f00 */
.L_x_78:
[----:B-1----:R1:W2:Y:S02]  /*3ec0*/  SYNCS.PHASECHK.TRANS64.TRYWAIT P0, [R0+URZ+0x260], R3 ;  /* 0x00026003000075a7 */ /* 0x0022a400080011ff */
[----:B--2---:R-:W-:Y:S05]  /*3ed0*/  @!P0 NANOSLEEP.SYNCS 0x989680 ;  /* 0x009896800000895d */ /* 0x004fea0003900000 */
[----:B------:R-:W2:Y:S02]  /*3ee0*/  @!P0 SYNCS.PHASECHK.TRANS64 P0, [R0+URZ+0x260], R3 ;  /* 0x00026003000085a7 */ /* 0x000ea400080010ff */
[----:B--2---:R-:W-:Y:S05]  /*3ef0*/  @P0 EXIT ;  /* 0x000000000000094d */ /* 0x004fea0003800000 */
[----:B------:R-:W-:Y:S05]  /*3f00*/  BRA `(.L_x_78) ;  /* 0xfffffffc00ec7947 */ /* 0x000fea000383ffff */
.L_x_71:
[----:B------:R-:W-:-:S09]  /*3f10*/  UISETP.NE.AND UP1, UPT, UR8, URZ, UPT ;  /* 0x000000ff0800728c */ /* 0x000fd2000bf25270 */
[----:B------:R-:W-:Y:S05]  /*3f20*/  BRA.U UP1, `(.L_x_79) ;  /* 0x0000000d01787547 */ /* 0x000fea000b800000 */
[----:B------:R-:W-:Y:S01]  /*3f30*/  UMOV UR4, 0x40 ;  /* 0x0000004000047882 */ /* 0x000fe20000000000 */
[----:B------:R-:W-:Y:S01]  /*3f40*/  NOP ;  /* 0x0000000000007918 */ /* 0x000fe20000000000 */
[----:B------:R-:W-:Y:S01]  /*3f50*/  ULEA UR4, UR37, UR4, 0x18 ;  /* 0x0000000425047291 */ /* 0x000fe2000f8ec0ff */
[----:B------:R-:W-:Y:S02]  /*3f60*/  UMOV UR5, 0x400 ;  /* 0x0000040000057882 */ /* 0x000fe40000000000 */
[----:B------:R-:W-:-:S06]  /*3f70*/  ULEA UR37, UR37, UR5, 0x18 ;  /* 0x0000000525257291 */ /* 0x000fcc000f8ec0ff */
[----:B------:R-:W1:Y:S02]  /*3f80*/  LDS.U8 R0, [UR4+0x1c] ;  /* 0x00001c04ff007984 */ /* 0x000e640008000000 */
[----:B-1----:R-:W-:-:S13]  /*3f90*/  ISETP.NE.AND P0, PT, R0, RZ, PT ;  /* 0x000000ff0000720c */ /* 0x002fda0003f05270 */
[----:B------:R-:W-:Y:S05]  /*3fa0*/  @P0 BRA `(.L_x_80) ;  /* 0x0000000000580947 */ /* 0x000fea0003800000 */
[----:B------:R-:W-:-:S13]  /*3fb0*/  ELECT P0, URZ, PT ;  /* 0x0000000000ff782f */ /* 0x000fda0003800000 */
[----:B------:R-:W-:Y:S05]  /*3fc0*/  @!P0 BRA `(.L_x_81) ;  /* 0x0000000000608947 */ /* 0x000fea0003800000 */
[----:B------:R-:W-:Y:S01]  /*3fd0*/  UMOV UR5, 0x10 ;  /* 0x0000001000057882 */ /* 0x000fe20000000000 */
[----:B------:R-:W-:Y:S01]  /*3fe0*/  HFMA2 R0, -RZ, RZ, 0, 5.9604644775390625e-08 ;  /* 0x00000001ff007431 */ /* 0x000fe200000001ff */
[----:B------:R-:W-:-:S03]  /*3ff0*/  MOV R2, 0xffff ;  /* 0x0000ffff00027802 */ /* 0x000fc60000000f00 */
[----:B------:R-:W-:Y:S04]  /*4000*/  DEPBAR.LE SB1, 0x36 ;  /* 0x00009d800000791a */ /* 0x000fe80000000000 */
[----:B------:R-:W1:Y:S02]  /*4010*/  UTCATOMSWS.FIND_AND_SET.ALIGN UP0, UR5, UR5 ;  /* 0x00000005000575e3 */ /* 0x000e640008000800 */
[----:B-1----:R-:W-:Y:S01]  /*4020*/  MOV R3, UR5 ;  /* 0x0000000500037c02 */ /* 0x002fe20008000f00 */
[----:B------:R-:W-:Y:S06]  /*4030*/  BRA.U UP0, `(.L_x_82) ;  /* 0x0000000100187547 */ /* 0x000fec000b800000 */
.L_x_83:
[----:B------:R-:W-:Y:S05]  /*4040*/  NANOSLEEP 0x64 ;  /* 0x000000640000795d */ /* 0x000fea0003800000 */
[----:B------:R-:W-:-:S05]  /*4050*/  UMOV UR5, 0x10 ;  /* 0x0000001000057882 */ /* 0x000fca0000000000 */
[----:B------:R-:W-:Y:S04]  /*4060*/  DEPBAR.LE SB1, 0x36 ;  /* 0x00009d800000791a */ /* 0x000fe80000000000 */
[----:B------:R-:W1:Y:S02]  /*4070*/  UTCATOMSWS.FIND_AND_SET.ALIGN UP0, UR5, UR5 ;  /* 0x00000005000575e3 */ /* 0x000e640008000800 */
[----:B-1----:R-:W-:Y:S01]  /*4080*/  MOV R3, UR5 ;  /* 0x0000000500037c02 */ /* 0x002fe20008000f00 */
[----:B------:R-:W-:Y:S05]  /*4090*/  BRA.U !UP0, `(.L_x_83) ;  /* 0xfffffffd08e87547 */ /* 0x000fea000b83ffff */
.L_x_82:
[-C--:B------:R-:W-:Y:S02]  /*40a0*/  SHF.L.U32 R2, R2, R3.reuse, RZ ;  /* 0x0000000302027219 */ /* 0x080fe400000006ff */
[----:B------:R-:W-:Y:S01]  /*40b0*/  SHF.L.U32 R0, R0, R3, RZ ;  /* 0x0000000300007219 */ /* 0x000fe200000006ff */
[----:B------:R-:W-:Y:S02]  /*40c0*/  IMAD.SHL.U32 R3, R3, 0x20, RZ ;  /* 0x0000002003037824 */ /* 0x000fe400078e00ff */
[----:B------:R1:W-:Y:S04]  /*40d0*/  ATOMS.OR RZ, [UR4+0x14], R2 ;  /* 0x00001402ffff798c */ /* 0x0003e8000b000004 */
[----:B------:R1:W-:Y:S04]  /*40e0*/  ATOMS.OR RZ, [UR4+0x18], R0 ;  /* 0x00001800ffff798c */ /* 0x0003e8000b000004 */
[----:B------:R1:W-:Y:S01]  /*40f0*/  STS [UR37+0x300], R3 ;  /* 0x00030003ff007988 */ /* 0x0003e20008000825 */
[----:B------:R-:W-:Y:S05]  /*4100*/  BRA `(.L_x_81) ;  /* 0x0000000000107947 */ /* 0x000fea0003800000 */
.L_x_80:
[----:B------:R-:W-:Y:S02]  /*4110*/  MOV R0, 0xffffffff ;  /* 0xffffffff00007802 */ /* 0x000fe40000000f00 */
[----:B------:R-:W-:-:S03]  /*4120*/  MOV R2, 0x4150 ;  /* 0x0000415000027802 */ /* 0x000fc60000000f00 */
[----:B------:R1:W-:Y:S04]  /*4130*/  STS [UR37+0x300], R0 ;  /* 0x00030000ff007988 */ /* 0x0003e80008000825 */
[----:B-1-3-5:R-:W-:Y:S05]  /*4140*/  CALL.REL.NOINC `($__internal_1_$__cuda_sm10x_tcgen05_guardrail_trap_phase_invalid_during_alloc) ;  /* 0x0000005800307944 */ /* 0x02afea0003c00000 */
.L_x_81:
[----:B------:R-:W-:Y:S05]  /*4150*/  WARPSYNC.ALL ;  /* 0x0000000000007948 */ /* 0x000fea0003800000 */
[----:B------:R-:W2:Y:S01]  /*4160*/  S2UR UR6, SR_CgaCtaId ;  /* 0x00000000000679c3 */ /* 0x000ea20000008800 */
[----:B------:R-:W-:Y:S01]  /*4170*/  UMOV UR4, 0x400 ;  /* 0x0000040000047882 */ /* 0x000fe20000000000 */
[----:B------:R-:W-:-:S06]  /*4180*/  NOP ;  /* 0x0000000000007918 */ /* 0x000fcc0000000000 */
[----:B------:R-:W-:Y:S06]  /*4190*/  BAR.ARV 0x6, 0xa0 ;  /* 0x0182800000007b1d */ /* 0x000fec0000002000 */
[----:B------:R-:W4:Y:S01]  /*41a0*/  LDCU UR7, c[0x0][0x38c] ;  /* 0x00007180ff0777ac */ /* 0x000f220008000800 */
[----:B------:R-:W-:Y:S01]  /*41b0*/  IMAD.MOV.U32 R11, RZ, RZ, 0x1 ;  /* 0x00000001ff0b7424 */ /* 0x000fe200078e00ff */
[----:B------:R-:W-:Y:S01]  /*41c0*/  CS2R R8, SRZ ;  /* 0x0000000000087805 */ /* 0x000fe2000001ff00 */
[----:B------:R-:W-:Y:S01]  /*41d0*/  IMAD.MOV.U32 R10, RZ, RZ, RZ ;  /* 0x000000ffff0a7224 */ /* 0x000fe200078e00ff */
[----:B------:R-:W-:Y:S01]  /*41e0*/  UMOV UR16, URZ ;  /* 0x000000ff00107c82 */ /* 0x000fe20008000000 */
[----:B------:R-:W-:Y:S01]  /*41f0*/  UMOV UR15, URZ ;  /* 0x000000ff000f7c82 */ /* 0x000fe20008000000 */
[----:B------:R-:W-:Y:S01]  /*4200*/  UMOV UR20, 0x0 ;  /* 0x0000000000147882 */ /* 0x000fe20000000000 */
[----:B------:R-:W-:Y:S01]  /*4210*/  UMOV UR21, 0x4218490 ;  /* 0x0421849000157882 */ /* 0x000fe20000000000 */
[----:B--2---:R-:W-:Y:S01]  /*4220*/  ULEA UR6, UR6, UR4, 0x18 ;  /* 0x0000000406067291 */ /* 0x004fe2000f8ec0ff */
[----:B------:R-:W2:Y:S03]  /*4230*/  LDCU UR4, c[0x0][0x38c] ;  /* 0x00007180ff0477ac */ /* 0x000ea60008000800 */
[----:B------:R-:W-:-:S02]  /*4240*/  UIADD3 UR18, UPT, UPT, UR6, 0x4600, URZ ;  /* 0x0000460006127890 */ /* 0x000fc4000fffe0ff */
[----:B----4-:R-:W-:-:S03]  /*4250*/  UIADD3 UR7, UPT, UPT, UR7, 0x1f, URZ ;  /* 0x0000001f07077890 */ /* 0x010fc6000fffe0ff */
[----:B-1----:R-:W1:Y:S01]  /*4260*/  LDS R0, [UR6+0x300] ;  /* 0x00030006ff007984 */ /* 0x002e620008000800 */
[----:B------:R-:W-:Y:S02]  /*4270*/  UIADD3 UR17, UPT, UPT, UR6, 0x15600, URZ ;  /* 0x0001560006117890 */ /* 0x000fe4000fffe0ff */
[----:B------:R-:W-:Y:S02]  /*4280*/  USHF.R.S32.HI UR5, URZ, 0x1f, UR7 ;  /* 0x0000001fff057899 */ /* 0x000fe40008011407 */
[----:B------:R-:W-:Y:S02]  /*4290*/  USHF.R.U32.HI UR18, URZ, 0x4, UR18 ;  /* 0x00000004ff127899 */ /* 0x000fe40008011612 */
[----:B------:R-:W-:Y:S02]  /*42a0*/  ULEA.HI UR5, UR5, UR7, URZ, 0x5 ;  /* 0x0000000705057291 */ /* 0x000fe4000f8f28ff */
[----:B------:R-:W-:Y:S02]  /*42b0*/  USHF.R.U32.HI UR17, URZ, 0x4, UR17 ;  /* 0x00000004ff117899 */ /* 0x000fe40008011611 */
[----:B------:R-:W-:-:S02]  /*42c0*/  USHF.R.S32.HI UR5, URZ, 0x5, UR5 ;  /* 0x00000005ff057899 */ /* 0x000fc40008011405 */
[----:B------:R-:W-:Y:S02]  /*42d0*/  ULOP3.LUT UR18, UR18, 0x3fff, URZ, 0xc0, !UPT ;  /* 0x00003fff12127892 */ /* 0x000fe4000f8ec0ff */
[----:B------:R-:W-:Y:S02]  /*42e0*/  UISETP.LT.AND UP0, UPT, UR5, 0x1, UPT ;  /* 0x000000010500788c */ /* 0x000fe4000bf01270 */
[----:B------:R-:W-:Y:S02]  /*42f0*/  ULOP3.LUT UR17, UR17, 0x3fff, URZ, 0xc0, !UPT ;  /* 0x00003fff11117892 */ /* 0x000fe4000f8ec0ff */
[----:B------:R-:W-:Y:S02]  /*4300*/  USEL UR10, UR5, 0x1, !UP0 ;  /* 0x00000001050a7887 */ /* 0x000fe4000c000000 */
[----:B--2---:R-:W-:Y:S02]  /*4310*/  UISETP.GE.AND UP3, UPT, UR4, 0x1, UPT ;  /* 0x000000010400788c */ /* 0x004fe4000bf66270 */
[----:B------:R-:W-:Y:S01]  /*4320*/  UIADD3 UR10, UPT, UPT, -UR10, URZ, URZ ;  /* 0x000000ff0a0a7290 */ /* 0x000fe2000fffe1ff */
[----:B-1----:R-:W-:-:S15]  /*4330*/  R2UR UR19, R0 ;  /* 0x00000000001372ca */ /* 0x002fde00000e0000 */
.L_x_90:
[----:B------:R-:W-:Y:S02]  /*4340*/  LEA R0, R10, UR6, 0x3 ;  /* 0x000000060a007c11 */ /* 0x000fe4000f8e18ff */
[----:B------:R-:W-:Y:S02]  /*4350*/  SHF.L.U32 R5, R9, 0x1f, RZ ;  /* 0x0000001f09057819 */ /* 0x000fe400000006ff */
[----:B------:R-:W-:Y:S01]  /*4360*/  PLOP3.LUT P0, PT, PT, PT, UP3, 0x80, 0x8 ;  /* 0x000000000008781c */ /* 0x000fe20003f0f038 */
[----:B------:R-:W-:Y:S01]  /*4370*/  VIADD R3, R0, 0x260 ;  /* 0x0000026000037836 */ /* 0x000fe20000000000 */
[----:B-1----:R-:W1:Y:S02]  /*4380*/  SYNCS.PHASECHK.TRANS64.TRYWAIT P1, [R0+URZ+0x250], R5 ;  /* 0x00025005000075a7 */ /* 0x002e6400080211ff */
[----:B-1--4-:R-:W-:Y:S09]  /*4390*/  @!P1 BRA `(.L_x_84) ;  /* 0x0000005000289947 */ /* 0x012ff20003800000 */
.L_x_211:
[----:B------:R-:W-:Y:S01]  /*43a0*/  LEA R4, R10, UR6, 0x4 ;  /* 0x000000060a047c11 */ /* 0x000fe2000f8e20ff */
[----:B------:R-:W-:Y:S01]  /*43b0*/  @UP3 ULEA UR4, UR15, UR6, 0x3 ;  /* 0x000000060f043291 */ /* 0x000fe2000f8e18ff */
[----:B------:R-:W-:Y:S01]  /*43c0*/  PLOP3.LUT P2, PT, PT, PT, PT, 0x80, 0x8 ;  /* 0x000000000008781c */ /* 0x000fe20003f4f070 */
[----:B------:R-:W-:Y:S01]  /*43d0*/  ULEA UR9, UR16, UR6, 0x3 ;  /* 0x0000000610097291 */ /* 0x000fe2000f8e18ff */
[----:B------:R-:W-:Y:S02]  /*43e0*/  PRMT R3, RZ, 0x654, R3 ;  /* 0x00000654ff037816 */ /* 0x000fe40000000003 */
[----:B-1----:R-:W1:Y:S01]  /*43f0*/  LDS.128 R4, [R4+0x2e0] ;  /* 0x0002e00004047984 */ /* 0x002e620000000c00 */
[----:B------:R-:W-:Y:S02]  /*4400*/  @P0 SHF.L.U32 R2, R8, 0x1f, RZ ;  /* 0x0000001f08020819 */ /* 0x000fe400000006ff */
[----:B------:R-:W-:Y:S01]  /*4410*/  SHF.L.U32 R0, R11, 0x1f, RZ ;  /* 0x0000001f0b007819 */ /* 0x000fe200000006ff */
[----:B------:R-:W-:Y:S01]  /*4420*/  @!PT LDS RZ, [RZ] ;  /* 0x00000000fffff984 */ /* 0x000fe20000000800 */
[----:B------:R-:W-:Y:S01]  /*4430*/  @!PT LDS RZ, [RZ] ;  /* 0x00000000fffff984 */ /* 0x000fe20000000800 */
[----:B------:R-:W-:Y:S01]  /*4440*/  @!PT LDS RZ, [RZ] ;  /* 0x00000000fffff984 */ /* 0x000fe20000000800 */
[----:B------:R-:W-:Y:S01]  /*4450*/  @!PT LDS RZ, [RZ] ;  /* 0x00000000fffff984 */ /* 0x000fe20000000800 */
[----:B------:R2:W-:Y:S06]  /*4460*/  MEMBAR.ALL.CTA ;  /* 0x0000000000007992 */ /* 0x0005ec0000008000 */
[----:B--2---:R-:W2:Y:S02]  /*4470*/  FENCE.VIEW.ASYNC.S ;  /* 0x00000000000073c6 */ /* 0x004ea40000000000 */
[----:B--2---:R2:W-:Y:S01]  /*4480*/  SYNCS.ARRIVE.TRANS64.RED.A1T0 RZ, [R3+URZ], RZ ;  /* 0x000000ff03ff79a7 */ /* 0x0045e200081004ff */
[----:B------:R2:W4:Y:S01]  /*4490*/  @P0 SYNCS.PHASECHK.TRANS64.TRYWAIT P2, [UR4], R2 ;  /* 0x00000002ff0005a7 */ /* 0x0005220008041104 */
[----:B-1----:R-:W-:Y:S01]  /*44a0*/  LOP3.LUT P1, RZ, R6, 0x1, RZ, 0xc0, !PT ;  /* 0x0000000106ff7812 */ /* 0x002fe2000782c0ff */
[----:B------:R-:W1:Y:S02]  /*44b0*/  SYNCS.PHASECHK.TRANS64.TRYWAIT P0, [UR9+0x290], R0 ;  /* 0x00029000ff0075a7 */ /* 0x000e640008001109 */
[----:B-12-4-:R-:W-:Y:S10]  /*44c0*/  @!P0 BRA `(.L_x_85) ;  /* 0x0000004c00f08947 */ /* 0x016ff40003800000 */
.L_x_213:
[----:B------:R-:W-:Y:S01]  /*44d0*/  IADD3 R10, PT, PT, R10, 0x1, RZ ;  /* 0x000000010a0a7810 */ /* 0x000fe20007ffe0ff */
[----:B------:R-:W-:Y:S06]  /*44e0*/  BRA.U !UP3, `(.L_x_86) ;  /* 0x000000010ba87547 */ /* 0x000fec000b800000 */
[----:B------:R-:W-:Y:S02]  /*44f0*/  ULEA.HI UR8, UR16, UR16, URZ, 0x1 ;  /* 0x0000001010087291 */ /* 0x000fe4000f8f08ff */
[----:B------:R-:W-:Y:S02]  /*4500*/  UPLOP3.LUT UP4, UPT, UPT, UPT, UPT, 0x40, 0x4 ;  /* 0x000000000004789c */ /* 0x000fe40003f8e870 */
[----:B------:R-:W-:Y:S02]  /*4510*/  USHF.L.U32 UR4, UR8, 0x6, URZ ;  /* 0x0000000608047899 */ /* 0x000fe400080006ff */
[----:B------:R-:W-:Y:S02]  /*4520*/  ULOP3.LUT UR8, UR8, 0xffe, URZ, 0xc0, !UPT ;  /* 0x00000ffe08087892 */ /* 0x000fe4000f8ec0ff */
[----:B------:R-:W-:Y:S02]  /*4530*/  ULOP3.LUT UR4, UR4, 0xffffff80, URZ, 0xc0, !UPT ;  /* 0xffffff8004047892 */ /* 0x000fe4000f8ec0ff */
[----:B------:R-:W-:-:S02]  /*4540*/  UIADD3 UR8, UPT, UPT, -UR8, UR16, URZ ;  /* 0x0000001008087290 */ /* 0x000fc4000fffe1ff */
[----:B------:R-:W-:Y:S01]  /*4550*/  UIADD3 UR4, UPT, UPT, UR19, UR4, URZ ;  /* 0x0000000413047290 */ /* 0x000fe2000fffe0ff */
[----:B------:R-:W-:Y:S01]  /*4560*/  UMOV UR14, UR10 ;  /* 0x0000000a000e7c82 */ /* 0x000fe20008000000 */
[----:B------:R-:W-:Y:S02]  /*4570*/  UMOV UR13, UR5 ;  /* 0x00000005000d7c82 */ /* 0x000fe40008000000 */
[----:B------:R-:W-:Y:S01]  /*4580*/  ULEA UR8, UR8, UR4, 0x14 ;  /* 0x0000000408087291 */ /* 0x000fe2000f8ea0ff */
[----:B------:R-:W-:-:S11]  /*4590*/  UMOV UR12, UR15 ;  /* 0x0000000f000c7c82 */ /* 0x000fd60008000000 */
.L_x_89:
[----:B------:R-:W-:Y:S02]  /*45a0*/  UIADD3 UR14, UPT, UPT, UR14, 0x1, URZ ;  /* 0x000000010e0e7890 */ /* 0x000fe4000fffe0ff */
[----:B--2---:R-:W-:Y:S02]  /*45b0*/  ULEA UR7, UR12, UR6, 0x3 ;  /* 0x000000060c077291 */ /* 0x004fe4000f8e18ff */
[----:B------:R-:W-:Y:S01]  /*45c0*/  UISETP.NE.AND UP0, UPT, UR14, URZ, UPT ;  /* 0x000000ff0e00728c */ /* 0x000fe2000bf05270 */
[----:B----4-:R-:W-:Y:S10]  /*45d0*/  @P2 BRA `(.L_x_87) ;  /* 0x00000000000c2947 */ /* 0x010ff40003800000 */
[----:B-1----:R-:W-:Y:S04]  /*45e0*/  SHF.L.U32 R3, R8, 0x1f, RZ ;  /* 0x0000001f08037819 */ /* 0x002fe800000006ff */
[----:B------:R-:W1:Y:S02]  /*45f0*/  SYNCS.PHASECHK.TRANS64.TRYWAIT P0, [UR7], R3 ;  /* 0x00000003ff0075a7 */ /* 0x000e640008001107 */
[----:B-1----:R-:W-:Y:S05]  /*4600*/  @!P0 BRA `(.L_x_88) ;  /* 0x0000004c00b88947 */ /* 0x002fea0003800000 */
.L_x_87:
[----:B------:R-:W-:Y:S01]  /*4610*/  UISETP.NE.AND UP1, UPT, UR13, 0x1, UPT ;  /* 0x000000010d00788c */ /* 0x000fe2000bf25270 */
[----:B------:R-:W-:Y:S01]  /*4620*/  PLOP3.LUT P2, PT, PT, PT, PT, 0x80, 0x8 ;  /* 0x000000000008781c */ /* 0x000fe20003f4f070 */
[----:B------:R-:W-:Y:S02]  /*4630*/  UIADD3 UR15, UPT, UPT, UR12, 0x1, URZ ;  /* 0x000000010c0f7890 */ /* 0x000fe4000fffe0ff */
[----:B------:R-:W-:Y:S02]  /*4640*/  UIADD3 UR7, UPT, UPT, UR7, 0x110, URZ ;  /* 0x0000011007077890 */ /* 0x000fe4000fffe0ff */
[----:B------:R-:W-:Y:S01]  /*4650*/  UISETP.NE.AND UP2, UPT, UR15, 0x22, UPT ;  /* 0x000000220f00788c */ /* 0x000fe2000bf45270 */
[----:B------:R-:W-:Y:S01]  /*4660*/  PLOP3.LUT P0, PT, PT, PT, UP1, 0x80, 0x8 ;  /* 0x000000000008781c */ /* 0x000fe20003f0f018 */
[----:B------:R-:W-:Y:S02]  /*4670*/  UIADD3 UR13, UPT, UPT, UR13, -0x1, URZ ;  /* 0xffffffff0d0d7890 */ /* 0x000fe4000fffe0ff */
[----:B------:R-:W-:Y:S02]  /*4680*/  USEL UR11, URZ, 0x1, UP2 ;  /* 0x00000001ff0b7887 */ /* 0x000fe40009000000 */
[----:B------:R-:W-:Y:S01]  /*4690*/  USEL UR15, UR15, URZ, UP2 ;  /* 0x000000ff0f0f7287 */ /* 0x000fe20009000000 */
[----:B------:R-:W-:Y:S01]  /*46a0*/  UMOV UR23, 0x40004040 ;  /* 0x4000404000177882 */ /* 0x000fe20000000000 */
[----:B------:R-:W-:Y:S02]  /*46b0*/  UMOV UR25, 0x80004020 ;  /* 0x8000402000197882 */ /* 0x000fe40000000000 */
[----:B------:R-:W-:Y:S01]  /*46c0*/  @UP1 ULEA UR4, UR15, UR6, 0x3 ;  /* 0x000000060f041291 */ /* 0x000fe2000f8e18ff */
[----:B------:R-:W-:Y:S01]  /*46d0*/  LOP3.LUT R8, R8, UR11, RZ, 0x3c, !PT ;  /* 0x0000000b08087c12 */ /* 0x000fe2000f8e3cff */
[----:B------:R-:W-:Y:S03]  /*46e0*/  USHF.L.U32 UR11, UR12, 0x7, URZ ;  /* 0x000000070c0b7899 */ /* 0x000fe600080006ff */
[----:B-1----:R-:W-:Y:S01]  /*46f0*/  @P0 SHF.L.U32 R0, R8, 0x1f, RZ ;  /* 0x0000001f08000819 */ /* 0x002fe200000006ff */
[----:B------:R-:W-:Y:S03]  /*4700*/  UIADD3 UR24, UPT, UPT, UR18, UR11, URZ ;  /* 0x0000000b12187290 */ /* 0x000fe6000fffe0ff */
[----:B------:R2:W4:Y:S01]  /*4710*/  @P0 SYNCS.PHASECHK.TRANS64.TRYWAIT P2, [UR4], R0 ;  /* 0x00000000ff0005a7 */ /* 0x0005220008041104 */
[----:B------:R-:W-:Y:S03]  /*4720*/  USHF.L.U32 UR4, UR12, 0x8, URZ ;  /* 0x000000080c047899 */ /* 0x000fe600080006ff */
[----:B------:R-:W-:Y:S01]  /*4730*/  UMOV UR12, UR15 ;  /* 0x0000000f000c7c82 */ /* 0x000fe20008000000 */
[----:B------:R-:W-:Y:S09]  /*4740*/  UIADD3 UR22, UPT, UPT, UR17, UR4, URZ ;  /* 0x0000000411167290 */ /* 0x000ff2000fffe0ff */
[----:B------:R2:W-:Y:S01]  /*4750*/  UTCQMMA gdesc[UR24], gdesc[UR22], tmem[UR8], tmem[UR20], idesc[UR21], UP4 ;  /* 0x00ff1416180075ea */ /* 0x0005e2000a000308 */
[----:B------:R-:W-:Y:S01]  /*4760*/  UPLOP3.LUT UP4, UPT, UPT, UPT, UPT, 0x80, 0x8 ;  /* 0x000000000008789c */ /* 0x000fe20003f8f070 */
[----:B------:R2:W-:Y:S01]  /*4770*/  UTCBAR [UR7], URZ ;  /* 0x000000ff070073e9 */ /* 0x0005e200080000ff */
[----:B------:R-:W-:Y:S09]  /*4780*/  BRA.U UP0, `(.L_x_89) ;  /* 0xfffffffd00847547 */ /* 0x000ff2000b83ffff */
.L_x_86:
[----:B------:R-:W-:Y:S01]  /*4790*/  UIADD3 UR16, UPT, UPT, UR16, 0x1, URZ ;  /* 0x0000000110107890 */ /* 0x000fe2000fffe0ff */
[C---:B------:R-:W-:Y:S01]  /*47a0*/  ISETP.NE.AND P0, PT, R10.reuse, 0x2, PT ;  /* 0x000000020a00780c */ /* 0x040fe20003f05270 */
[----:B------:R-:W-:Y:S02]  /*47b0*/  UIADD3 UR9, UPT, UPT, UR9, 0x270, URZ ;  /* 0x0000027009097890 */ /* 0x000fe4000fffe0ff */
[----:B------:R-:W-:Y:S01]  /*47c0*/  UISETP.NE.AND UP0, UPT, UR16, 0x4, UPT ;  /* 0x000000041000788c */ /* 0x000fe2000bf05270 */
[----:B-12---:R-:W-:Y:S02]  /*47d0*/  SEL R0, RZ, 0x1, P0 ;  /* 0x00000001ff007807 */ /* 0x006fe40000000000 */
[----:B------:R-:W-:Y:S01]  /*47e0*/  SEL R10, R10, RZ, P0 ;  /* 0x000000ff0a0a7207 */ /* 0x000fe20000000000 */
[----:B------:R-:W-:Y:S01]  /*47f0*/  USEL UR4, URZ, 0x1, UP0 ;  /* 0x00000001ff047887 */ /* 0x000fe20008000000 */
[----:B------:R-:W-:Y:S01]  /*4800*/  LOP3.LUT R9, R9, R0, RZ, 0x3c, !PT ;  /* 0x0000000009097212 */ /* 0x000fe200078e3cff */
[----:B------:R-:W-:Y:S01]  /*4810*/  USEL UR16, UR16, URZ, UP0 ;  /* 0x000000ff10107287 */ /* 0x000fe20008000000 */
[----:B------:R1:W-:Y:S03]  /*4820*/  UTCBAR [UR9], URZ ;  /* 0x000000ff090073e9 */ /* 0x0003e600080000ff */
[----:B------:R-:W-:Y:S01]  /*4830*/  LOP3.LUT R11, R11, UR4, RZ, 0x3c, !PT ;  /* 0x000000040b0b7c12 */ /* 0x000fe2000f8e3cff */
[----:B------:R-:W-:Y:S07]  /*4840*/  @P1 BRA `(.L_x_90) ;  /* 0xfffffff800bc1947 */ /* 0x000fee000383ffff */
[----:B------:R-:W2:Y:S01]  /*4850*/  S2UR UR4, SR_CgaCtaId ;  /* 0x00000000000479c3 */ /* 0x000ea20000008800 */
[----:B------:R-:W-:Y:S01]  /*4860*/  ELECT P0, URZ, PT ;  /* 0x0000000000ff782f */ /* 0x000fe20003800000 */
[----:B------:R-:W-:Y:S01]  /*4870*/  IMAD.MOV.U32 R0, RZ, RZ, 0x1 ;  /* 0x00000001ff007424 */ /* 0x000fe200078e00ff */
[----:B------:R-:W-:Y:S01]  /*4880*/  UIADD3 UR6, UPT, UPT, UR6, 0x290, URZ ;  /* 0x0000029006067890 */ /* 0x000fe2000fffe0ff */
[----:B------:R-:W-:Y:S01]  /*4890*/  SHF.L.U32 R3, R11, 0x1f, RZ ;  /* 0x0000001f0b037819 */ /* 0x000fe200000006ff */
[----:B------:R-:W-:-:S03]  /*48a0*/  UMOV UR5, 0x40 ;  /* 0x0000004000057882 */ /* 0x000fc60000000000 */
[----:B------:R-:W-:Y:S01]  /*48b0*/  UVIRTCOUNT.DEALLOC.SMPOOL 0x80 ;  /* 0x000000800000784c */ /* 0x000fe20000000000 */
[----:B--2---:R-:W-:Y:S02]  /*48c0*/  ULEA UR4, UR4, UR5, 0x18 ;  /* 0x0000000504047291 */ /* 0x004fe4000f8ec0ff */
[----:B------:R-:W-:-:S07]  /*48d0*/  ULEA UR5, UR16, UR6, 0x3 ;  /* 0x0000000610057291 */ /* 0x000fce000f8e18ff */
[----:B------:R2:W-:Y:S02]  /*48e0*/  @P0 STS.U8 [UR4+0x1c], R0 ;  /* 0x00001c00ff000988 */ /* 0x0005e40008000004 */
[----:B------:R-:W3:Y:S02]  /*48f0*/  SYNCS.PHASECHK.TRANS64.TRYWAIT P0, [UR5], R3 ;  /* 0x00000003ff0075a7 */ /* 0x000ee40008001105 */
[----:B--23--:R-:W-:Y:S05]  /*4900*/  @!P0 BRA `(.L_x_91) ;  /* 0x0000004c00108947 */ /* 0x00cfea0003800000 */
.L_x_216:
[----:B------:R-:W-:-:S04]  /*4910*/  UIADD3 UR7, UPT, UPT, UR16, 0x1, URZ ;  /* 0x0000000110077890 */ /* 0x000fc8000fffe0ff */
[----:B------:R-:W-:-:S04]  /*4920*/  UISETP.NE.AND UP0, UPT, UR7, 0x4, UPT ;  /* 0x000000040700788c */ /* 0x000fc8000bf05270 */
[----:B------:R-:W-:Y:S02]  /*4930*/  USEL UR8, URZ, 0x1, UP0 ;  /* 0x00000001ff087887 */ /* 0x000fe40008000000 */
[----:B------:R-:W-:-:S04]  /*4940*/  USEL UR7, UR7, URZ, UP0 ;  /* 0x000000ff07077287 */ /* 0x000fc80008000000 */
[----:B------:R-:W-:Y:S01]  /*4950*/  ULEA UR5, UR7, UR6, 0x3 ;  /* 0x0000000607057291 */ /* 0x000fe2000f8e18ff */
[----:B------:R-:W-:-:S04]  /*4960*/  LOP3.LUT R2, R11, UR8, RZ, 0x3c, !PT ;  /* 0x000000080b027c12 */ /* 0x000fc8000f8e3cff */
[----:B--2---:R-:W-:-:S04]  /*4970*/  SHF.L.U32 R3, R2, 0x1f, RZ ;  /* 0x0000001f02037819 */ /* 0x004fc800000006ff */
[----:B------:R-:W2:Y:S02]  /*4980*/  SYNCS.PHASECHK.TRANS64.TRYWAIT P0, [UR5], R3 ;  /* 0x00000003ff0075a7 */ /* 0x000ea40008001105 */
[----:B--2---:R-:W-:Y:S05]  /*4990*/  @!P0 BRA `(.L_x_92) ;  /* 0x0000004c00048947 */ /* 0x004fea0003800000 */
.L_x_218:
        /* <DEDUP_REMOVED lines=9> */
.L_x_220:
[----:B------:R-:W-:-:S04]  /*4a30*/  UIADD3 UR7, UPT, UPT, UR7, 0x1, URZ ;  /* 0x0000000107077890 */ /* 0x000fc8000fffe0ff */
[----:B------:R-:W-:-:S04]  /*4a40*/  UISETP.NE.AND UP0, UPT, UR7, 0x4, UPT ;  /* 0x000000040700788c */ /* 0x000fc8000bf05270 */
[----:B------:R-:W-:Y:S02]  /*4a50*/  USEL UR5, URZ, 0x1, UP0 ;  /* 0x00000001ff057887 */ /* 0x000fe40008000000 */
[----:B------:R-:W-:-:S04]  /*4a60*/  USEL UR7, UR7, URZ, UP0 ;  /* 0x000000ff07077287 */ /* 0x000fc80008000000 */
[----:B------:R-:W-:Y:S01]  /*4a70*/  ULEA UR7, UR7, UR6, 0x3 ;  /* 0x0000000607077291 */ /* 0x000fe2000f8e18ff */
[----:B--2---:R-:W-:-:S04]  /*4a80*/  LOP3.LUT R3, R2, UR5, RZ, 0x3c, !PT ;  /* 0x0000000502037c12 */ /* 0x004fc8000f8e3cff */
[----:B------:R-:W-:-:S04]  /*4a90*/  SHF.L.U32 R3, R3, 0x1f, RZ ;  /* 0x0000001f03037819 */ /* 0x000fc800000006ff */
[----:B------:R-:W2:Y:S02]  /*4aa0*/  SYNCS.PHASECHK.TRANS64.TRYWAIT P0, [UR7], R3 ;  /* 0x00000003ff0075a7 */ /* 0x000ea40008001107 */
[----:B--2---:R-:W-:Y:S05]  /*4ab0*/  @!P0 BRA `(.L_x_94) ;  /* 0x0000004800ec8947 */ /* 0x004fea0003800000 */
.L_x_222:
[----:B------:R-:W-:Y:S01]  /*4ac0*/  NOP ;  /* 0x0000000000007918 */ /* 0x000fe20000000000 */
[----:B--2---:R-:W2:Y:S01]  /*4ad0*/  LDS R0, [UR4+0x14] ;  /* 0x00001404ff007984 */ /* 0x004ea20008000800 */
[----:B------:R-:W-:Y:S01]  /*4ae0*/  ULOP3.LUT UR6, UR19, 0xffff, URZ, 0xc0, !UPT ;  /* 0x0000ffff13067892 */ /* 0x000fe2000f8ec0ff */
[----:B------:R-:W-:Y:S01]  /*4af0*/  UMOV UR8, 0xffff ;  /* 0x0000ffff00087882 */ /* 0x000fe20000000000 */
[----:B------:R-:W-:Y:S02]  /*4b00*/  UMOV UR5, 0x1 ;  /* 0x0000000100057882 */ /* 0x000fe40000000000 */
[----:B------:R-:W-:-:S04]  /*4b10*/  USHF.R.U32.HI UR6, URZ, 0x5, UR6 ;  /* 0x00000005ff067899 */ /* 0x000fc80008011606 */
[----:B------:R-:W-:Y:S02]  /*4b20*/  USHF.L.U32 UR8, UR8, UR6, URZ ;  /* 0x0000000608087299 */ /* 0x000fe400080006ff */
[----:B------:R-:W-:-:S04]  /*4b30*/  USHF.L.U32 UR5, UR5, UR6, URZ ;  /* 0x0000000605057299 */ /* 0x000fc800080006ff */
[----:B--2---:R-:W-:-:S04]  /*4b40*/  LOP3.LUT R0, R0, UR8, RZ, 0xc0, !PT ;  /* 0x0000000800007c12 */ /* 0x004fc8000f8ec0ff */
[----:B------:R-:W-:-:S13]  /*4b50*/  ISETP.NE.AND P0, PT, R0, UR8, PT ;  /* 0x0000000800007c0c */ /* 0x000fda000bf05270 */
[----:B------:R-:W-:Y:S05]  /*4b60*/  @P0 BRA `(.L_x_95) ;  /* 0x0000000000580947 */ /* 0x000fea0003800000 */
[----:B------:R-:W2:Y:S02]  /*4b70*/  LDS R0, [UR4+0x18] ;  /* 0x00001804ff007984 */ /* 0x000ea40008000800 */
[----:B--2---:R-:W-:-:S04]  /*4b80*/  LOP3.LUT R0, R0, UR5, RZ, 0xc0, !PT ;  /* 0x0000000500007c12 */ /* 0x004fc8000f8ec0ff */
[----:B------:R-:W-:-:S13]  /*4b90*/  ISETP.NE.AND P0, PT, R0, UR5, PT ;  /* 0x0000000500007c0c */ /* 0x000fda000bf05270 */
[----:B------:R-:W-:Y:S05]  /*4ba0*/  @P0 BRA `(.L_x_96) ;  /* 0x00000000003c0947 */ /* 0x000fea0003800000 */
[----:B------:R-:W2:Y:S01]  /*4bb0*/  S2R R2, SR_LANEID ;  /* 0x0000000000027919 */ /* 0x000ea20000000000 */
[----:B------:R-:W-:Y:S01]  /*4bc0*/  ULOP3.LUT UR8, URZ, UR8, URZ, 0x33, !UPT ;  /* 0x00000008ff087292 */ /* 0x000fe2000f8e33ff */
[----:B------:R-:W-:Y:S01]  /*4bd0*/  LOP3.LUT R4, RZ, UR5, RZ, 0x33, !PT ;  /* 0x00000005ff047c12 */ /* 0x000fe2000f8e33ff */
[----:B------:R-:W-:Y:S02]  /*4be0*/  VOTEU.ANY UR7, UPT, PT ;  /* 0x0000000000077886 */ /* 0x000fe400038e0100 */
[----:B------:R-:W-:Y:S01]  /*4bf0*/  UFLO.U32 UR7, UR7 ;  /* 0x00000007000772bd */ /* 0x000fe200080e0000 */
[----:B------:R-:W3:Y:S01]  /*4c00*/  REDUX UR5, R4 ;  /* 0x00000000040573c4 */ /* 0x000ee20000000000 */
[----:B------:R-:W-:-:S06]  /*4c10*/  IMAD.U32 R0, RZ, RZ, UR8 ;  /* 0x00000008ff007e24 */ /* 0x000fcc000f8e00ff */
[----:B------:R1:W-:Y:S01]  /*4c20*/  UTCATOMSWS.AND URZ, UR8 ;  /* 0x0000000800ff79e3 */ /* 0x0003e20008000000 */
[----:B------:R-:W4:Y:S01]  /*4c30*/  REDUX UR6, R0 ;  /* 0x00000000000673c4 */ /* 0x000f220000000000 */
[----:B--2---:R-:W-:Y:S01]  /*4c40*/  ISETP.EQ.U32.AND P0, PT, R2, UR7, PT ;  /* 0x0000000702007c0c */ /* 0x004fe2000bf02070 */
[----:B---3--:R-:W-:Y:S01]  /*4c50*/  IMAD.U32 R2, RZ, RZ, UR5 ;  /* 0x00000005ff027e24 */ /* 0x008fe2000f8e00ff */
[----:B----4-:R-:W-:-:S11]  /*4c60*/  MOV R3, UR6 ;  /* 0x0000000600037c02 */ /* 0x010fd60008000f00 */
[----:B------:R1:W-:Y:S04]  /*4c70*/  @P0 ATOMS.AND RZ, [UR4+0x14], R3 ;  /* 0x00001403ffff098c */ /* 0x0003e8000a800004 */
[----:B------:R1:W-:Y:S01]  /*4c80*/  @P0 ATOMS.AND RZ, [UR4+0x18], R2 ;  /* 0x00001802ffff098c */ /* 0x0003e2000a800004 */
[----:B------:R-:W-:Y:S05]  /*4c90*/  BRA `(.L_x_97) ;  /* 0x0000000000147947 */ /* 0x000fea0003800000 */
.L_x_96:
[----:B------:R-:W-:Y:S02]  /*4ca0*/  MOV R2, 0x4cc0 ;  /* 0x00004cc000027802 */ /* 0x000fe40000000f00 */
[----:B-1--45:R-:W-:Y:S05]  /*4cb0*/  CALL.REL.NOINC `($__internal_0_$__cuda_sm10x_tcgen05_guardrail_trap_col_being_dealloced_not_returned_by_alloc) ;  /* 0x0000004c00487944 */ /* 0x032fea0003c00000 */
[----:B------:R-:W-:Y:S05]  /*4cc0*/  BRA `(.L_x_97) ;  /* 0x0000000000087947 */ /* 0x000fea0003800000 */
.L_x_95:
[----:B------:R-:W-:Y:S02]  /*4cd0*/  MOV R2, 0x4cf0 ;  /* 0x00004cf000027802 */ /* 0x000fe40000000f00 */
[----:B-1--45:R-:W-:Y:S05]  /*4ce0*/  CALL.REL.NOINC `($__internal_2_$__cuda_sm10x_tcgen05_guardrail_trap_unallocated_columns_being_dealloced) ;  /* 0x0000004c00547944 */ /* 0x032fea0003c00000 */
.L_x_97:
[----:B------:R-:W-:Y:S01]  /*4cf0*/  NOP ;  /* 0x0000000000007918 */ /* 0x000fe20000000000 */
[----:B-1----:R-:W-:Y:S05]  /*4d00*/  EXIT ;  /* 0x000000000000794d */ /* 0x002fea0003800000 */
.L_x_79:
[----:B------:R-:W-:-:S09]  /*4d10*/  UISETP.NE.OR UP2, UPT, UR8, 0x3, !UP2 ;  /* 0x000000030800788c */ /* 0x000fd2000d745670 */
[----:B------:R-:W-:Y:S05]  /*4d20*/  BRA.U UP2, `(.L_x_98) ;  /* 0x0000000d02407547 */ /* 0x000fea000b800000 */
[----:B------:R-:W1:Y:S01]  /*4d30*/  LDC R0, c[0x0][0xb30] ;  /* 0x0002cc00ff007b82 */ /* 0x000e620000000800 */
[----:B------:R-:W2:Y:S01]  /*4d40*/  LDCU.64 UR8, c[0x0][0x888] ;  /* 0x00011100ff0877ac */ /* 0x000ea20008000a00 */
[----:B------:R-:W-:Y:S02]  /*4d50*/  HFMA2 R29, -RZ, RZ, 0, 0 ;  /* 0x00000000ff1d7431 */ /* 0x000fe400000001ff */
[----:B------:R-:W-:Y:S01]  /*4d60*/  IMAD.MOV.U32 R31, RZ, RZ, 0x1 ;  /* 0x00000001ff1f7424 */ /* 0x000fe200078e00ff */
[----:B------:R-:W-:Y:S01]  /*4d70*/  MOV R23, 0x1000 ;  /* 0x0000100000177802 */ /* 0x000fe20000000f00 */
[----:B------:R-:W4:Y:S01]  /*4d80*/  LDCU.64 UR4, c[0x0][0x890] ;  /* 0x00011200ff0477ac */ /* 0x000f220008000a00 */
[----:B------:R-:W-:Y:S01]  /*4d90*/  IMAD.MOV.U32 R30, RZ, RZ, RZ ;  /* 0x000000ffff1e7224 */ /* 0x000fe200078e00ff */
[----:B------:R-:W3:Y:S01]  /*4da0*/  LDC R19, c[0x0][0x370] ;  /* 0x0000dc00ff137b82 */ /* 0x000ee20000000800 */
[----:B------:R-:W-:Y:S01]  /*4db0*/  UMOV UR7, 0x400 ;  /* 0x0000040000077882 */ /* 0x000fe20000000000 */
[----:B------:R-:W-:-:S02]  /*4dc0*/  UPLOP3.LUT UP1, UPT, UPT, UPT, UPT, 0x40, 0x4 ;  /* 0x000000000004789c */ /* 0x000fc40003f2e870 */
[----:B------:R-:W-:-:S04]  /*4dd0*/  ULEA UR7, UR37, UR7, 0x18 ;  /* 0x0000000725077291 */ /* 0x000fc8000f8ec0ff */
[----:B------:R-:W3:Y:S01]  /*4de0*/  LDC R2, c[0x0][0xb0c] ;  /* 0x0002c300ff027b82 */ /* 0x000ee20000000800 */
[----:B------:R-:W-:Y:S02]  /*4df0*/  UIADD3 UR13, UPT, UPT, UR7, 0x228, URZ ;  /* 0x00000228070d7890 */ /* 0x000fe4000fffe0ff */
[----:B--2---:R-:W-:Y:S02]  /*4e00*/  UISETP.NE.U32.AND UP2, UPT, UR8, URZ, UPT ;  /* 0x000000ff0800728c */ /* 0x004fe4000bf45070 */
[----:B------:R-:W-:Y:S02]  /*4e10*/  UIADD3 UR17, UPT, UPT, UR7, 0x220, URZ ;  /* 0x0000022007117890 */ /* 0x000fe4000fffe0ff */
[----:B----4-:R-:W-:Y:S01]  /*4e20*/  UISETP.NE.U32.AND UP3, UPT, UR4, URZ, UPT ;  /* 0x000000ff0400728c */ /* 0x010fe2000bf65070 */
[----:B------:R-:W2:Y:S01]  /*4e30*/  LDC R18, c[0x0][0xb20] ;  /* 0x0002c800ff127b82 */ /* 0x000ea20000000800 */
[----:B-1----:R-:W-:Y:S01]  /*4e40*/  ISETP.NE.AND P1, PT, R0, 0x1, PT ;  /* 0x000000010000780c */ /* 0x002fe20003f25270 */
[----:B------:R-:W-:-:S02]  /*4e50*/  UISETP.NE.AND.EX UP2, UPT, UR9, URZ, UPT, UP2 ;  /* 0x000000ff0900728c */ /* 0x000fc4000bf45320 */
[----:B------:R-:W-:Y:S02]  /*4e60*/  UPRMT UR13, UR37, 0x654, UR13 ;  /* 0x00000654250d7896 */ /* 0x000fe4000800000d */
[----:B------:R-:W-:Y:S02]  /*4e70*/  UISETP.NE.AND.EX UP3, UPT, UR5, URZ, UPT, UP3 ;  /* 0x000000ff0500728c */ /* 0x000fe4000bf65330 */
[----:B------:R-:W1:Y:S08]  /*4e80*/  LDC.64 R32, c[0x0][0x348] ;  /* 0x0000d200ff207b82 */ /* 0x000e700000000a00 */
[----:B------:R-:W4:Y:S08]  /*4e90*/  LDC.64 R16, c[0x0][0xb10] ;  /* 0x0002c400ff107b82 */ /* 0x000f300000000a00 */
[----:B------:R-:W1:Y:S08]  /*4ea0*/  LDC.64 R6, c[0x0][0xb18] ;  /* 0x0002c600ff067b82 */ /* 0x000e700000000a00 */
[----:B------:R-:W1:Y:S08]  /*4eb0*/  LDC.64 R4, c[0x0][0xb28] ;  /* 0x0002ca00ff047b82 */ /* 0x000e700000000a00 */
[----:B--23--:R-:W1:Y:S02]  /*4ec0*/  LDC R22, c[0x0][0x374] ;  /* 0x0000dd00ff167b82 */ /* 0x00ce640000000800 */
.L_x_107:
[C---:B------:R-:W-:Y:S02]  /*4ed0*/  LEA R0, R30.reuse, UR7, 0x3 ;  /* 0x000000071e007c11 */ /* 0x040fe4000f8e18ff */
[----:B------:R-:W-:Y:S02]  /*4ee0*/  SHF.L.U32 R3, R29, 0x1f, RZ ;  /* 0x0000001f1d037819 */ /* 0x000fe400000006ff */
[----:B------:R-:W-:Y:S02]  /*4ef0*/  LEA R24, R30, UR7, 0x4 ;  /* 0x000000071e187c11 */ /* 0x000fe4000f8e20ff */
[----:B--2---:R-:W2:Y:S02]  /*4f00*/  SYNCS.PHASECHK.TRANS64.TRYWAIT P0, [R0+URZ+0x250], R3 ;  /* 0x00025003000075a7 */ /* 0x004ea400080011ff */
[----:B--2---:R-:W-:Y:S05]  /*4f10*/  @!P0 BRA `(.L_x_99) ;  /* 0x0000004400ec8947 */ /* 0x004fea0003800000 */
.L_x_223:
[----:B------:R-:W-:Y:S01]  /*4f20*/  ISETP.GE.AND P0, PT, R40, 0x1, PT ;  /* 0x000000012800780c */ /* 0x000fe20003f06270 */
[----:B------:R-:W3:Y:S01]  /*4f30*/  LDS.128 R24, [R24+0x2e0] ;  /* 0x0002e00018187984 */ /* 0x000ee20000000c00 */
[----:B--2---:R-:W-:Y:S01]  /*4f40*/  VIADD R0, R0, 0x260 ;  /* 0x0000026000007836 */ /* 0x004fe20000000000 */
[----:B------:R-:W-:Y:S01]  /*4f50*/  @!PT LDS RZ, [RZ] ;  /* 0x00000000fffff984 */ /* 0x000fe20000000800 */
[----:B------:R-:W-:Y:S01]  /*4f60*/  @!PT LDS RZ, [RZ] ;  /* 0x00000000fffff984 */ /* 0x000fe20000000800 */
[----:B------:R-:W-:Y:S01]  /*4f70*/  @!PT LDS RZ, [RZ] ;  /* 0x00000000fffff984 */ /* 0x000fe20000000800 */
[----:B------:R-:W-:Y:S01]  /*4f80*/  @!PT LDS RZ, [RZ] ;  /* 0x00000000fffff984 */ /* 0x000fe20000000800 */
[----:B------:R2:W-:Y:S06]  /*4f90*/  MEMBAR.ALL.CTA ;  /* 0x0000000000007992 */ /* 0x0005ec0000008000 */
[----:B--2---:R-:W2:Y:S01]  /*4fa0*/  FENCE.VIEW.ASYNC.S ;  /* 0x00000000000073c6 */ /* 0x004ea20000000000 */
[----:B------:R-:W-:Y:S04]  /*4fb0*/  PRMT R0, RZ, 0x654, R0 ;  /* 0x00000654ff007816 */ /* 0x000fe80000000000 */
[----:B--2---:R2:W-:Y:S01]  /*4fc0*/  SYNCS.ARRIVE.TRANS64.RED.A1T0 RZ, [R0+URZ], RZ ;  /* 0x000000ff00ff79a7 */ /* 0x0045e200081004ff */
[----:B---3--:R-:W-:Y:S11]  /*4fd0*/  LOP3.LUT P3, RZ, R26, 0x1, RZ, 0xc0, !PT ;  /* 0x000000011aff7812 */ /* 0x008ff6000786c0ff */
[----:B------:R-:W-:Y:S02]  /*4fe0*/  @!UPT UIADD3 URZ, UPT, UPT, URZ, URZ, URZ ;  /* 0x000000fffffff290 */ /* 0x000fe4000fffe0ff */
[----:B------:R-:W-:Y:S02]  /*4ff0*/  @P3 MOV R13, R24 ;  /* 0x00000018000d3202 */ /* 0x000fe40000000f00 */
[----:B------:R-:W-:Y:S01]  /*5000*/  @P3 LOP3.LUT R8, R25, 0xffff, RZ, 0xc0, !PT ;  /* 0x0000ffff19083812 */ /* 0x000fe200078ec0ff */
[----:B--2---:R-:W-:Y:S06]  /*5010*/  @!P0 BRA `(.L_x_100) ;  /* 0x0000000000a48947 */ /* 0x004fec0003800000 */
[----:B-1----:R-:W-:Y:S01]  /*5020*/  IMAD.HI.U32 R35, R22, R7, RZ ;  /* 0x0000000716237227 */ /* 0x002fe200078e00ff */
[----:B------:R-:W-:Y:S02]  /*5030*/  ISETP.NE.AND P0, PT, R6, 0x1, PT ;  /* 0x000000010600780c */ /* 0x000fe40003f05270 */
[----:B------:R-:W-:Y:S01]  /*5040*/  ISETP.NE.AND P2, PT, R40, 0x1, PT ;  /* 0x000000012800780c */ /* 0x000fe20003f45270 */
[----:B----4-:R-:W-:Y:S01]  /*5050*/  IMAD.HI.U32 R34, R19, R16, RZ ;  /* 0x0000001013227227 */ /* 0x010fe200078e00ff */
[----:B------:R-:W-:Y:S02]  /*5060*/  SHF.R.U32.HI R35, RZ, R18, R35 ;  /* 0x00000012ff237219 */ /* 0x000fe40000011623 */
[----:B------:R-:W-:Y:S01]  /*5070*/  ISETP.NE.AND P4, PT, R2, 0x1, PT ;  /* 0x000000010200780c */ /* 0x000fe20003f85270 */
[----:B------:R-:W-:Y:S01]  /*5080*/  IMAD.HI.U32 R36, R13, R16, RZ ;  /* 0x000000100d247227 */ /* 0x000fe200078e00ff */
[----:B------:R-:W-:Y:S02]  /*5090*/  SHF.R.U32.HI R34, RZ, R17, R34 ;  /* 0x00000011ff227219 */ /* 0x000fe40000011622 */
[----:B------:R-:W-:Y:S01]  /*50a0*/  SEL R3, R22, R35, !P0 ;  /* 0x0000002316037207 */ /* 0x000fe20004000000 */
[C---:B------:R-:W-:Y:S01]  /*50b0*/  IMAD.HI.U32 R35, R8.reuse, R7, RZ ;  /* 0x0000000708237227 */ /* 0x040fe200078e00ff */
[----:B------:R-:W-:Y:S02]  /*50c0*/  SEL R11, R19, R34, !P4 ;  /* 0x00000022130b7207 */ /* 0x000fe40006000000 */
[----:B------:R-:W-:Y:S01]  /*50d0*/  SHF.R.U32.HI R36, RZ, R17, R36 ;  /* 0x00000011ff247219 */ /* 0x000fe20000011624 */
[----:B------:R-:W-:Y:S01]  /*50e0*/  IMAD.HI.U32 R38, R3, R4, RZ ;  /* 0x0000000403267227 */ /* 0x000fe200078e00ff */
[----:B------:R-:W-:Y:S03]  /*50f0*/  SHF.R.U32.HI R35, RZ, R18, R35 ;  /* 0x00000012ff237219 */ /* 0x000fe60000011623 */
[----:B------:R-:W-:Y:S01]  /*5100*/  IMAD.HI.U32 R34, R11, R4, RZ ;  /* 0x000000040b227227 */ /* 0x000fe200078e00ff */
[----:B------:R-:W-:Y:S02]  /*5110*/  @P2 SHF.R.U32.HI R3, RZ, R5, R38 ;  /* 0x00000005ff032219 */ /* 0x000fe40000011626 */
[----:B------:R-:W-:Y:S02]  /*5120*/  SEL R9, R8, R35, !P0 ;  /* 0x0000002308097207 */ /* 0x000fe40004000000 */
[----:B------:R-:W-:Y:S01]  /*5130*/  @P2 SHF.R.U32.HI R11, RZ, R5, R34 ;  /* 0x00000005ff0b2219 */ /* 0x000fe20000011622 */
[C---:B------:R-:W-:Y:S01]  /*5140*/  IMAD R10, R40.reuse, R3, RZ ;  /* 0x00000003280a7224 */ /* 0x040fe200078e02ff */
[----:B------:R-:W-:Y:S01]  /*5150*/  SEL R3, R13, R36, !P4 ;  /* 0x000000240d037207 */ /* 0x000fe20006000000 */
[C---:B------:R-:W-:Y:S03]  /*5160*/  IMAD.HI.U32 R14, R9.reuse, R4, RZ ;  /* 0x00000004090e7227 */ /* 0x040fe600078e00ff */
[----:B------:R-:W-:Y:S01]  /*5170*/  ISETP.GE.AND P0, PT, R9, R10, PT ;  /* 0x0000000a0900720c */ /* 0x000fe20003f06270 */
[C---:B------:R-:W-:Y:S01]  /*5180*/  IMAD R12, R40.reuse, R11, RZ ;  /* 0x0000000b280c7224 */ /* 0x040fe200078e02ff */
[-C--:B------:R-:W-:Y:S04]  /*5190*/  SHF.R.U32.HI R14, RZ, R5.reuse, R14 ;  /* 0x00000005ff0e7219 */ /* 0x080fe8000001160e */
[----:B------:R-:W-:Y:S02]  /*51a0*/  ISETP.GE.OR P0, PT, R3, R12, P0 ;  /* 0x0000000c0300720c */ /* 0x000fe40000706670 */
[----:B------:R-:W-:Y:S05]  /*51b0*/  SEL R15, R9, R14, !P2 ;  /* 0x0000000e090f7207 */ /* 0x000fea0005000000 */
[----:B------:R-:W-:Y:S04]  /*51c0*/  IMAD.MOV R14, RZ, RZ, -R15 ;  /* 0x000000ffff0e7224 */ /* 0x000fe800078e0a0f */
[----:B------:R-:W-:Y:S02]  /*51d0*/  IMAD R14, R40, R14, R9 ;  /* 0x0000000e280e7224 */ /* 0x000fe400078e0209 */
[C---:B------:R-:W-:Y:S05]  /*51e0*/  @!P0 IMAD.HI.U32 R10, R3.reuse, R4, RZ ;  /* 0x00000004030a8227 */ /* 0x040fea00078e00ff */
[----:B------:R-:W-:Y:S04]  /*51f0*/  @!P0 SHF.R.U32.HI R10, RZ, R5, R10 ;  /* 0x00000005ff0a8219 */ /* 0x000fe8000001160a */
[----:B------:R-:W-:Y:S01]  /*5200*/  @!P0 SEL R0, R3, R10, !P2 ;  /* 0x0000000a03008207 */ /* 0x000fe20005000000 */
[----:B------:R-:W-:Y:S03]  /*5210*/  IMAD.MOV R10, RZ, RZ, -R3 ;  /* 0x000000ffff0a7224 */ /* 0x000fe600078e0a03 */
[----:B------:R-:W-:Y:S01]  /*5220*/  @!P0 IADD3 R15, PT, PT, R15, -R0, RZ ;  /* 0x800000000f0f8210 */ /* 0x000fe20007ffe0ff */
[----:B------:R-:W-:Y:S01]  /*5230*/  @!P0 IMAD R0, R11, R14, R0 ;  /* 0x0000000e0b008224 */ /* 0x000fe200078e0200 */
[----:B------:R-:W-:Y:S01]  /*5240*/  IADD3 R11, PT, PT, -R9, RZ, RZ ;  /* 0x000000ff090b7210 */ /* 0x000fe20007ffe1ff */
[----:B------:R-:W-:Y:S02]  /*5250*/  IMAD R13, R2, R10, R13 ;  /* 0x0000000a020d7224 */ /* 0x000fe400078e020d */
[----:B------:R-:W-:Y:S02]  /*5260*/  @!P0 IMAD R9, R15, R40, R3 ;  /* 0x000000280f098224 */ /* 0x000fe400078e0203 */
[----:B------:R-:W-:Y:S02]  /*5270*/  @!P0 IMAD.MOV.U32 R3, RZ, RZ, R0 ;  /* 0x000000ffff038224 */ /* 0x000fe400078e0000 */
[----:B------:R-:W-:Y:S02]  /*5280*/  IMAD R8, R6, R11, R8 ;  /* 0x0000000b06087224 */ /* 0x000fe400078e0208 */
[----:B------:R-:W-:Y:S02]  /*5290*/  IMAD R13, R3, R2, R13 ;  /* 0x00000002030d7224 */ /* 0x000fe400078e020d */
[----:B------:R-:W-:Y:S02]  /*52a0*/  IMAD R8, R9, R6, R8 ;  /* 0x0000000609087224 */ /* 0x000fe400078e0208 */
.L_x_100:
[----:B------:R-:W-:Y:S05]  /*52b0*/  BRA.U UP1, `(.L_x_101) ;  /* 0x0000000101107547 */ /* 0x000fea000b800000 */
[----:B------:R-:W-:Y:S04]  /*52c0*/  MOV R0, UR6 ;  /* 0x0000000600007c02 */ /* 0x000fe80008000f00 */
[----:B------:R-:W-:Y:S04]  /*52d0*/  SHF.L.U32 R3, R0, 0x1f, RZ ;  /* 0x0000001f00037819 */ /* 0x000fe800000006ff */
[----:B------:R-:W2:Y:S02]  /*52e0*/  SYNCS.PHASECHK.TRANS64.TRYWAIT P0, [UR7+0x248], R3 ;  /* 0x00024803ff0075a7 */ /* 0x000ea40008001107 */
[----:B--2---:R-:W-:Y:S05]  /*52f0*/  @!P0 BRA `(.L_x_102) ;  /* 0x0000004400088947 */ /* 0x004fea0003800000 */
.L_x_101:
[----:B------:R-:W-:Y:S02]  /*5300*/  R2UR UR19, R21 ;  /* 0x00000000151372ca */ /* 0x000fe400000e0000 */
[----:B------:R-:W-:Y:S02]  /*5310*/  R2UR UR18, R20 ;  /* 0x00000000141272ca */ /* 0x000fe400000e0000 */
[----:B------:R-:W-:Y:S02]  /*5320*/  ISETP.NE.U32.AND P2, PT, RZ, UR4, PT ;  /* 0x00000004ff007c0c */ /* 0x000fe4000bf45070 */
[----:B------:R-:W-:Y:S02]  /*5330*/  SHF.L.U32 R12, R31, 0x1f, RZ ;  /* 0x0000001f1f0c7819 */ /* 0x000fe400000006ff */
[----:B------:R-:W-:Y:S05]  /*5340*/  ISETP.NE.AND.EX P2, PT, RZ, UR5, PT, P2 ;  /* 0x00000005ff007c0c */ /* 0x000fea000bf45320 */
[----:B------:R-:W-:Y:S02]  /*5350*/  USHF.L.U32 UR19, UR19, 0x6, URZ ;  /* 0x0000000613137899 */ /* 0x000fe400080006ff */
[----:B------:R-:W-:Y:S01]  /*5360*/  USHF.L.U32 UR18, UR18, 0x7, URZ ;  /* 0x0000000712127899 */ /* 0x000fe200080006ff */
[----:B------:R-:W-:Y:S11]  /*5370*/  BRA.U !UP3, `(.L_x_103) ;  /* 0x000000010b347547 */ /* 0x000ff6000b800000 */
[----:B------:R-:W-:Y:S01]  /*5380*/  UPLOP3.LUT UP0, UPT, UPT, UPT, UP2, 0x80, 0x8 ;  /* 0x000000000008789c */ /* 0x000fe20003f0f020 */
[----:B--2---:R-:W-:Y:S02]  /*5390*/  HFMA2 R0, -RZ, RZ, 0, 5.9604644775390625e-08 ;  /* 0x00000001ff007431 */ /* 0x004fe400000001ff */
[----:B------:R-:W-:Y:S03]  /*53a0*/  IMAD.MOV.U32 R95, RZ, RZ, 0x1 ;  /* 0x00000001ff5f7424 */ /* 0x000fe600078e00ff */
[----:B------:R-:W-:Y:S05]  /*53b0*/  PLOP3.LUT P0, PT, PT, PT, UP0, 0x80, 0x8 ;  /* 0x000000000008781c */ /* 0x000fea0003f0f008 */
[----:B------:R-:W2:Y:S01]  /*53c0*/  @UP0 LDCU.64 UR10, c[0x0][0x888] ;  /* 0x00011100ff0a07ac */ /* 0x000ea20008000a00 */
[----:B------:R-:W-:Y:S07]  /*53d0*/  @UP0 UIMAD UR8, UR36, UR4, URZ ;  /* 0x00000004240802a4 */ /* 0x000fee000f8e02ff */
[----:B------:R-:W-:Y:S01]  /*53e0*/  @!P0 PRMT R95, R0, 0x7610, R95 ;  /* 0x00007610005f8816 */ /* 0x000fe2000000005f */
[----:B--2---:R-:W-:Y:S03]  /*53f0*/  @UP0 UIMAD.WIDE UR10, UR8, 0x4, UR10 ;  /* 0x00000004080a08a5 */ /* 0x004fe6000f8e020a */
[----:B------:R-:W2:Y:S03]  /*5400*/  @!UP0 LDCU UR8, c[0x0][0x880] ;  /* 0x00011000ff0887ac */ /* 0x000ea60008000800 */
[----:B------:R-:W-:Y:S01]  /*5410*/  IMAD.U32 R10, RZ, RZ, UR10 ;  /* 0x0000000aff0a7e24 */ /* 0x000fe2000f8e00ff */
[----:B------:R-:W-:Y:S05]  /*5420*/  MOV R11, UR11 ;  /* 0x0000000b000b7c02 */ /* 0x000fea0008000f00 */
[----:B-----5:R3:W5:Y:S02]  /*5430*/  @P0 LDG.E R49, desc[UR46][R10.64] ;  /* 0x0000002e0a310981 */ /* 0x020764000c1e1900 */
[----:B--23--:R-:W-:Y:S07]  /*5440*/  @!P0 IMAD.U32 R49, RZ, RZ, UR8 ;  /* 0x00000008ff318e24 */ /* 0x00cfee000f8e00ff */
.L_x_103:
[----:B-----5:R-:W-:Y:S01]  /*5450*/  @!P2 FSETP.EQ.AND P0, PT, R49, RZ, PT ;  /* 0x000000ff3100a20b */ /* 0x020fe20003f02000 */
[----:B------:R-:W-:Y:S01]  /*5460*/  @!UPT UIADD3 URZ, UPT, UPT, URZ, URZ, URZ ;  /* 0x000000fffffff290 */ /* 0x000fe2000fffe0ff */
[----:B------:R-:W-:Y:S11]  /*5470*/  @!P2 BRA `(.L_x_104) ;  /* 0x000000000014a947 */ /* 0x000ff60003800000 */
[----:B------:R-:W-:Y:S02]  /*5480*/  LOP3.LUT P2, RZ, R95, 0xff, RZ, 0xc0, !PT ;  /* 0x000000ff5fff7812 */ /* 0x000fe4000784c0ff */
[----:B------:R-:W-:Y:S04]  /*5490*/  PLOP3.LUT P0, PT, PT, PT, UP0, 0x80, 0x8 ;  /* 0x000000000008781c */ /* 0x000fe80003f0f008 */
[----:B------:R-:W-:Y:S07]  /*54a0*/  PLOP3.LUT P0, PT, P0, PT, PT, 0x8, 0x80 ;  /* 0x000000000080781c */ /* 0x000fee000070e170 */
[----:B------:R-:W-:Y:S11]  /*54b0*/  @P2 FSETP.EQ.AND P0, PT, R49, RZ, PT ;  /* 0x000000ff3100220b */ /* 0x000ff60003f02000 */
[----:B------:R-:W-:Y:S02]  /*54c0*/  @!UPT UIADD3 URZ, UPT, UPT, URZ, URZ, URZ ;  /* 0x000000fffffff290 */ /* 0x000fe4000fffe0ff */
.L_x_104:
[----:B------:R-:W3:Y:S01]  /*54d0*/  SYNCS.PHASECHK.TRANS64.TRYWAIT P2, [UR7+0x230], R12 ;  /* 0x0002300cff0075a7 */ /* 0x000ee20008041107 */
[----:B------:R-:W-:Y:S04]  /*54e0*/  ELECT P4, URZ, PT ;  /* 0x0000000000ff782f */ /* 0x000fe80003880000 */
[----:B------:R-:W-:Y:S11]  /*54f0*/  PLOP3.LUT P4, PT, P0, P4, PT, 0xf2, 0x2f ;  /* 0x00000000002f781c */ /* 0x000ff60000789e72 */
[----:B------:R-:W-:Y:S02]  /*5500*/  @!UPT UIADD3 URZ, UPT, UPT, URZ, URZ, URZ ;  /* 0x000000fffffff290 */ /* 0x000fe4000fffe0ff */
[----:B-1----:R-:W-:Y:S05]  /*5510*/  @!P4 IADD3 R21, P0, PT, R32, 0x580, RZ ;  /* 0x000005802015c810 */ /* 0x002fea0007f1e0ff */
[----:B------:R-:W-:Y:S01]  /*5520*/  @!P4 IMAD.X R20, RZ, RZ, R33, P0 ;  /* 0x000000ffff14c224 */ /* 0x000fe200000e0621 */
[----:B---3--:R-:W-:Y:S07]  /*5530*/  @!P2 BRA `(.L_x_105) ;  /* 0x000000400090a947 */ /* 0x008fee0003800000 */
.L_x_226:
[----:B------:R-:W3:Y:S01]  /*5540*/  LDC.64 R14, c[0x0][0xb10] ;  /* 0x0002c400ff0e7b82 */ /* 0x000ee20000000a00 */
[----:B------:R-:W-:Y:S01]  /*5550*/  @!P4 R2UR UR8, R20 ;  /* 0x000000001408c2ca */ /* 0x000fe200000e0000 */
[----:B------:R-:W-:Y:S01]  /*5560*/  VOTEU.ALL UP1, P4 ;  /* 0x0000000000ff7886 */ /* 0x000fe20002020000 */
[----:B------:R-:W-:Y:S01]  /*5570*/  @!P4 R2UR UR9, R21 ;  /* 0x000000001509c2ca */ /* 0x000fe200000e0000 */
[----:B------:R-:W-:Y:S01]  /*5580*/  UMOV UR10, 0x0 ;  /* 0x00000000000a7882 */ /* 0x000fe20000000000 */
[----:B------:R-:W-:Y:S03]  /*5590*/  UMOV UR11, 0x10000000 ;  /* 0x10000000000b7882 */ /* 0x000fe60000000000 */
[----:B------:R-:W5:Y:S01]  /*55a0*/  LDC.64 R10, c[0x0][0xb18] ;  /* 0x0002c600ff0a7b82 */ /* 0x000f620000000a00 */
[----:B------:R-:W-:Y:S01]  /*55b0*/  @!UP1 UIADD3 UR16, UPT, UPT, UR7, 0x400, URZ ;  /* 0x0000040007109890 */ /* 0x000fe2000fffe0ff */
[----:B------:R-:W-:Y:S01]  /*55c0*/  @P3 SHF.R.U32.HI R28, RZ, 0x10, R25 ;  /* 0x00000010ff1c3819 */ /* 0x000fe20000011619 */
[----:B------:R-:W-:Y:S01]  /*55d0*/  VOTEU.ALL UP1, P4 ;  /* 0x0000000000ff7886 */ /* 0x000fe20002020000 */
[----:B------:R-:W-:Y:S01]  /*55e0*/  UMOV UR20, UR36 ;  /* 0x0000002400147c82 */ /* 0x000fe20008000000 */
[----:B------:R-:W-:Y:S03]  /*55f0*/  VIADD R30, R30, 0x1 ;  /* 0x000000011e1e7836 */ /* 0x000fe60000000000 */
[----:B--2---:R-:W2:Y:S01]  /*5600*/  @!P1 LDC R0, c[0x0][0xb20] ;  /* 0x0002c800ff009b82 */ /* 0x004ea20000000800 */
[----:B------:R-:W-:Y:S01]  /*5610*/  IMAD.U32 R21, RZ, RZ, UR8 ;  /* 0x00000008ff157e24 */ /* 0x000fe2000f8e00ff */
[----:B------:R-:W-:Y:S06]  /*5620*/  UPRMT UR8, UR37, 0x654, UR17 ;  /* 0x0000065425087896 */ /* 0x000fec0008000011 */
[----:B-1----:R-:W1:Y:S01]  /*5630*/  @!P1 LDC R3, c[0x0][0xb0c] ;  /* 0x0002c300ff039b82 */ /* 0x002e620000000800 */
[----:B------:R-:W-:Y:S01]  /*5640*/  IMAD.U32 R20, RZ, RZ, UR9 ;  /* 0x00000009ff147e24 */ /* 0x000fe2000f8e00ff */
[----:B------:R-:W-:Y:S04]  /*5650*/  @!P4 R2UR UR15, R21 ;  /* 0x00000000150fc2ca */ /* 0x000fe800000e0000 */
[----:B------:R-:W-:Y:S01]  /*5660*/  @!P4 R2UR UR14, R20 ;  /* 0x00000000140ec2ca */ /* 0x000fe200000e0000 */
[----:B------:R-:W-:Y:S11]  /*5670*/  @!P4 IMAD.MOV.U32 R20, RZ, RZ, 0x1000 ;  /* 0x00001000ff14c424 */ /* 0x000ff600078e00ff */
[----:B------:R-:W-:Y:S01]  /*5680*/  @!UPT UIADD3 URZ, UPT, UPT, URZ, URZ, URZ ;  /* 0x000000fffffff290 */ /* 0x000fe2000fffe0ff */
[----:B------:R1:W-:Y:S01]  /*5690*/  @!UP1 UTMALDG.3D [UR16], [UR14], desc[UR10] ;  /* 0x00000a100e0095b4 */ /* 0x0003e20008011000 */
[----:B------:R1:W-:Y:S02]  /*56a0*/  @!P4 SYNCS.ARRIVE.TRANS64.RED.A0TR RZ, [UR7+0x220], R20 ;  /* 0x00022014ffffc9a7 */ /* 0x0003e40008300407 */
[----:B-1----:R-:W-:Y:S01]  /*56b0*/  @!P1 ISETP.NE.AND P2, PT, R3, 0x1, PT ;  /* 0x000000010300980c */ /* 0x002fe20003f45270 */
[C---:B---3--:R-:W-:Y:S01]  /*56c0*/  @!P1 IMAD.HI.U32 R14, R13.reuse, R14, RZ ;  /* 0x0000000e0d0e9227 */ /* 0x048fe200078e00ff */
[----:B-----5:R-:W-:Y:S03]  /*56d0*/  @!P1 ISETP.NE.AND P0, PT, R10, 0x1, PT ;  /* 0x000000010a00980c */ /* 0x020fe60003f05270 */
[C---:B------:R-:W-:Y:S01]  /*56e0*/  @!P1 IMAD.HI.U32 R11, R8.reuse, R11, RZ ;  /* 0x0000000b080b9227 */ /* 0x040fe200078e00ff */
[----:B------:R-:W-:Y:S04]  /*56f0*/  @!P1 SHF.R.U32.HI R14, RZ, R15, R14 ;  /* 0x0000000fff0e9219 */ /* 0x000fe8000001160e */
[----:B--2---:R-:W-:Y:S01]  /*5700*/  @!P1 SHF.R.U32.HI R9, RZ, R0, R11 ;  /* 0x00000000ff099219 */ /* 0x004fe2000001160b */
[----:B------:R-:W-:Y:S01]  /*5710*/  SYNCS.ARRIVE.TRANS64.RED.A1T0 RZ, [UR8], RZ ;  /* 0x000000ffffff79a7 */ /* 0x000fe20008100408 */
[----:B------:R-:W-:Y:S02]  /*5720*/  @!P1 SEL R14, R13, R14, !P2 ;  /* 0x0000000e0d0e9207 */ /* 0x000fe40005000000 */
[----:B------:R-:W-:Y:S01]  /*5730*/  @!P1 SEL R9, R8, R9, !P0 ;  /* 0x0000000908099207 */ /* 0x000fe20004000000 */
[----:B------:R-:W1:Y:S04]  /*5740*/  SYNCS.PHASECHK.TRANS64.TRYWAIT P5, [UR7+0x238], R12 ;  /* 0x0002380cff0075a7 */ /* 0x000e6800080a1107 */
[----:B------:R-:W-:Y:S02]  /*5750*/  @!P1 IMAD.IADD R0, R9, 0x1, -R14 ;  /* 0x0000000109009824 */ /* 0x000fe400078e0a0e */
[----:B------:R-:W-:Y:S02]  /*5760*/  @!P1 IMAD.IADD R9, R14, 0x1, -R9 ;  /* 0x000000010e099824 */ /* 0x000fe400078e0a09 */
[----:B------:R-:W-:Y:S02]  /*5770*/  @!P1 IMAD R13, R0, R3, R13 ;  /* 0x00000003000d9224 */ /* 0x000fe400078e020d */
[----:B------:R-:W-:Y:S01]  /*5780*/  @!P1 IMAD R8, R9, R10, R8 ;  /* 0x0000000a09089224 */ /* 0x000fe200078e0208 */
[----:B-1----:R-:W-:Y:S06]  /*5790*/  @!P5 BRA `(.L_x_106) ;  /* 0x000000400010d947 */ /* 0x002fec0003800000 */
.L_x_228:
[----:B-1----:R-:W-:Y:S01]  /*57a0*/  @!P4 IADD3 R3, P0, PT, R32, 0x580, RZ ;  /* 0x000005802003c810 */ /* 0x002fe20007f1e0ff */
[----:B------:R-:W-:Y:S01]  /*57b0*/  VOTEU.ALL UP1, P4 ;  /* 0x0000000000ff7886 */ /* 0x000fe20002020000 */
[----:B------:R-:W-:Y:S01]  /*57c0*/  UMOV UR20, 0x0 ;  /* 0x0000000000147882 */ /* 0x000fe20000000000 */
[----:B------:R-:W-:Y:S01]  /*57d0*/  UMOV UR21, 0x10000000 ;  /* 0x1000000000157882 */ /* 0x000fe20000000000 */
[----:B------:R-:W-:Y:S01]  /*57e0*/  @!P4 R2UR UR9, R3 ;  /* 0x000000000309c2ca */ /* 0x000fe200000e0000 */
[----:B------:R-:W-:Y:S01]  /*57f0*/  @!P4 IMAD.X R0, RZ, RZ, R33, P0 ;  /* 0x000000ffff00c224 */ /* 0x000fe200000e0621 */
[----:B------:R-:W-:Y:S01]  /*5800*/  @!UP1 UIADD3 UR10, UPT, UPT, UR18, 0x40, URZ ;  /* 0x00000040120a9890 */ /* 0x000fe2000fffe0ff */
[----:B------:R-:W-:Y:S01]  /*5810*/  ISETP.NE.AND P0, PT, R30, 0x2, PT ;  /* 0x000000021e00780c */ /* 0x000fe20003f05270 */
[----:B------:R-:W-:Y:S01]  /*5820*/  UMOV UR11, UR19 ;  /* 0x00000013000b7c82 */ /* 0x000fe20008000000 */
[----:B------:R-:W-:Y:S01]  /*5830*/  UMOV UR12, UR36 ;  /* 0x00000024000c7c82 */ /* 0x000fe20008000000 */
[----:B------:R-:W-:Y:S01]  /*5840*/  @!P4 R2UR UR8, R0 ;  /* 0x000000000008c2ca */ /* 0x000fe200000e0000 */
[----:B------:R-:W-:Y:S01]  /*5850*/  IMAD.IADD R20, R8, 0x1, R94 ;  /* 0x0000000108147824 */ /* 0x000fe200078e025e */
[----:B------:R-:W-:Y:S01]  /*5860*/  @P3 R2UR UR36, R28 ;  /* 0x000000001c2432ca */ /* 0x000fe200000e0000 */
[----:B------:R-:W-:Y:S01]  /*5870*/  IMAD.IADD R21, R13, 0x1, R96 ;  /* 0x000000010d157824 */ /* 0x000fe200078e0260 */
[----:B------:R-:W-:Y:S02]  /*5880*/  SEL R0, RZ, 0x1, P0 ;  /* 0x00000001ff007807 */ /* 0x000fe40000000000 */
[----:B------:R-:W-:Y:S01]  /*5890*/  LOP3.LUT R31, R31, 0x1, RZ, 0x3c, !PT ;  /* 0x000000011f1f7812 */ /* 0x000fe200078e3cff */
[----:B------:R-:W-:Y:S01]  /*58a0*/  IMAD.U32 R10, RZ, RZ, UR9 ;  /* 0x00000009ff0a7e24 */ /* 0x000fe2000f8e00ff */
[----:B------:R-:W-:Y:S01]  /*58b0*/  @!UP1 UIADD3 UR9, UPT, UPT, UR7, 0x228, URZ ;  /* 0x0000022807099890 */ /* 0x000fe2000fffe0ff */
[----:B------:R-:W-:Y:S02]  /*58c0*/  LOP3.LUT R29, R29, R0, RZ, 0x3c, !PT ;  /* 0x000000001d1d7212 */ /* 0x000fe400078e3cff */
[----:B------:R-:W-:Y:S02]  /*58d0*/  SEL R30, R30, RZ, P0 ;  /* 0x000000ff1e1e7207 */ /* 0x000fe40000000000 */
[----:B------:R-:W-:Y:S01]  /*58e0*/  IMAD.U32 R11, RZ, RZ, UR8 ;  /* 0x00000008ff0b7e24 */ /* 0x000fe2000f8e00ff */
[----:B------:R-:W-:Y:S01]  /*58f0*/  @!P4 R2UR UR14, R10 ;  /* 0x000000000a0ec2ca */ /* 0x000fe200000e0000 */
[----:B------:R-:W-:Y:S01]  /*5900*/  @!UP1 UIADD3 UR8, UPT, UPT, UR7, 0x1400, URZ ;  /* 0x0000140007089890 */ /* 0x000fe2000fffe0ff */
[----:B------:R-:W-:Y:S02]  /*5910*/  VOTEU.ALL UP1, P4 ;  /* 0x0000000000ff7886 */ /* 0x000fe40002020000 */
[----:B------:R-:W-:Y:S11]  /*5920*/  @!P4 R2UR UR15, R11 ;  /* 0x000000000b0fc2ca */ /* 0x000ff600000e0000 */
[----:B------:R-:W-:Y:S02]  /*5930*/  @!UPT UIADD3 URZ, UPT, UPT, URZ, URZ, URZ ;  /* 0x000000fffffff290 */ /* 0x000fe4000fffe0ff */
[----:B------:R2:W-:Y:S01]  /*5940*/  @!UP1 UTMALDG.3D [UR8], [UR14], desc[UR20] ;  /* 0x000014080e0095b4 */ /* 0x0005e20008011000 */
[----:B------:R2:W-:Y:S01]  /*5950*/  @!P4 SYNCS.ARRIVE.TRANS64.RED.A0TR RZ, [UR7+0x228], R23 ;  /* 0x00022817ffffc9a7 */ /* 0x0005e20008300407 */
[----:B------:R-:W-:Y:S01]  /*5960*/  UPLOP3.LUT UP1, UPT, UPT, UPT, UPT, 0x80, 0x8 ;  /* 0x000000000008789c */ /* 0x000fe20003f2f070 */
[----:B------:R-:W-:Y:S01]  /*5970*/  SYNCS.ARRIVE.TRANS64.RED.A1T0 RZ, [UR13], RZ ;  /* 0x000000ffffff79a7 */ /* 0x000fe2000810040d */
[----:B------:R-:W-:Y:S09]  /*5980*/  @P3 BRA `(.L_x_107) ;  /* 0xfffffff400503947 */ /* 0x000ff2000383ffff */
[----:B------:R-:W-:-:S04]  /*5990*/  SHF.L.U32 R3, R31, 0x1f, RZ ;  /* 0x0000001f1f037819 */ /* 0x000fc800000006ff */
[----:B------:R-:W1:Y:S02]  /*59a0*/  SYNCS.PHASECHK.TRANS64.TRYWAIT P0, [UR7+0x230], R3 ;  /* 0x00023003ff0075a7 */ /* 0x000e640008001107 */
[----:B-1----:R-:W-:Y:S05]  /*59b0*/  @!P0 BRA `(.L_x_108) ;  /* 0x0000003c00a08947 */ /* 0x002fea0003800000 */
.L_x_230:
[----:B-1----:R-:W-:-:S07]  /*59c0*/  MOV R0, UR7 ;  /* 0x0000000700007c02 */ /* 0x002fce0008000f00 */
.L_x_109:
[----:B-1----:R-:W-:-:S04]  /*59d0*/  SHF.L.U32 R3, R31, 0x1f, RZ ;  /* 0x0000001f1f037819 */ /* 0x002fc800000006ff */
[----:B------:R1:W3:Y:S03]  /*59e0*/  SYNCS.PHASECHK.TRANS64.TRYWAIT P0, [R0+URZ+0x238], R3 ;  /* 0x00023803000075a7 */ /* 0x0002e600080011ff */
[----:B---3--:R-:W-:Y:S05]  /*59f0*/  @!P0 NANOSLEEP.SYNCS 0x989680 ;  /* 0x009896800000895d */ /* 0x008fea0003900000 */
[----:B------:R-:W3:Y:S02]  /*5a00*/  @!P0 SYNCS.PHASECHK.TRANS64 P0, [R0+URZ+0x238], R3 ;  /* 0x00023803000085a7 */ /* 0x000ee400080010ff */
[----:B--23--:R-:W-:Y:S05]  /*5a10*/  @P0 EXIT ;  /* 0x000000000000094d */ /* 0x00cfea0003800000 */
[----:B------:R-:W-:Y:S05]  /*5a20*/  BRA `(.L_x_109) ;  /* 0xfffffffc00e87947 */ /* 0x000fea000383ffff */
.L_x_98:
[----:B------:R-:W-:-:S06]  /*5a30*/  UISETP.GE.AND UP1, UPT, UR8, 0x4, UPT ;  /* 0x000000040800788c */ /* 0x000fcc000bf26270 */
[----:B------:R-:W-:-:S13]  /*5a40*/  PLOP3.LUT P0, PT, PT, PT, UP1, 0x80, 0x8 ;  /* 0x000000000008781c */ /* 0x000fda0003f0f018 */
[----:B------:R-:W-:Y:S05]  /*5a50*/  @!P0 EXIT ;  /* 0x000000000000894d */ /* 0x000fea0003800000 */
[----:B------:R-:W-:Y:S01]  /*5a60*/  BAR.SYNC.DEFER_BLOCKING 0x6, 0xa0 ;  /* 0x0182800000007b1d */ /* 0x000fe20000010000 */
[C---:B------:R-:W-:Y:S01]  /*5a70*/  IMAD.SHL.U32 R7, R108.reuse, 0x40, RZ ;  /* 0x000000406c077824 */ /* 0x040fe200078e00ff */
[C---:B------:R-:W-:Y:S01]  /*5a80*/  LOP3.LUT R110, R108.reuse, 0x60, RZ, 0xc0, !PT ;  /* 0x000000606c6e7812 */ /* 0x040fe200078ec0ff */
[C---:B------:R-:W-:Y:S01]  /*5a90*/  IMAD.SHL.U32 R100, R108.reuse, 0x20, RZ ;  /* 0x000000206c647824 */ /* 0x040fe200078e00ff */
[----:B------:R-:W-:Y:S01]  /*5aa0*/  CS2R R106, SRZ ;  /* 0x00000000006a7805 */ /* 0x000fe2000001ff00 */
[C---:B------:R-:W-:Y:S01]  /*5ab0*/  IMAD.SHL.U32 R0, R108.reuse, 0x2, RZ ;  /* 0x000000026c007824 */ /* 0x040fe200078e00ff */
[----:B------:R-:W-:Y:S02]  /*5ac0*/  UMOV UR49, 0x400 ;  /* 0x0000040000317882 */ /* 0x000fe40000000000 */
[----:B------:R-:W1:Y:S01]  /*5ad0*/  LDC R99, c[0x0][0x370] ;  /* 0x0000dc00ff637b82 */ /* 0x000e620000000800 */
[----:B------:R-:W-:Y:S01]  /*5ae0*/  ULEA UR49, UR37, UR49, 0x18 ;  /* 0x0000003125317291 */ /* 0x000fe2000f8ec0ff */
[----:B------:R-:W-:Y:S01]  /*5af0*/  LOP3.LUT R5, R7, 0x180, RZ, 0xc0, !PT ;  /* 0x0000018007057812 */ /* 0x000fe200078ec0ff */
[----:B------:R-:W-:Y:S01]  /*5b00*/  IMAD.U32 R46, R108, 0x10000, RZ ;  /* 0x000100006c2e7824 */ /* 0x000fe200078e00ff */
[----:B------:R-:W-:Y:S01]  /*5b10*/  LOP3.LUT R100, R100, 0xc00, RZ, 0xc0, !PT ;  /* 0x00000c0064647812 */ /* 0x000fe200078ec0ff */
[----:B------:R-:W-:Y:S01]  /*5b20*/  UIADD3 UR4, UPT, UPT, UR49, 0x2400, URZ ;  /* 0x0000240031047890 */ /* 0x000fe2000fffe0ff */
[----:B------:R-:W-:Y:S01]  /*5b30*/  LOP3.LUT R0, R5, 0x20, R0, 0xf8, !PT ;  /* 0x0000002005007812 */ /* 0x000fe200078ef800 */
[----:B------:R-:W-:Y:S01]  /*5b40*/  IMAD.SHL.U32 R5, R108, 0x8, RZ ;  /* 0x000000086c057824 */ /* 0x000fe200078e00ff */
[----:B------:R-:W2:Y:S01]  /*5b50*/  LDC R42, c[0x0][0xb0c] ;  /* 0x0002c300ff2a7b82 */ /* 0x000ea20000000800 */
[----:B------:R-:W-:Y:S01]  /*5b60*/  LOP3.LUT R100, R100, 0x40, R7, 0xf8, !PT ;  /* 0x0000004064647812 */ /* 0x000fe200078ef807 */
[----:B------:R-:W-:Y:S01]  /*5b70*/  IMAD.MOV.U32 R44, RZ, RZ, RZ ;  /* 0x000000ffff2c7224 */ /* 0x000fe200078e00ff */
[----:B------:R-:W-:Y:S01]  /*5b80*/  LOP3.LUT R46, R46, 0x600000, RZ, 0xc0, !PT ;  /* 0x006000002e2e7812 */ /* 0x000fe200078ec0ff */
[----:B------:R-:W-:Y:S01]  /*5b90*/  IMAD.MOV.U32 R112, RZ, RZ, RZ ;  /* 0x000000ffff707224 */ /* 0x000fe200078e00ff */
[----:B------:R-:W-:-:S02]  /*5ba0*/  LOP3.LUT R108, R108, 0x2, RZ, 0xc0, !PT ;  /* 0x000000026c6c7812 */ /* 0x000fc400078ec0ff */
[----:B------:R-:W-:Y:S02]  /*5bb0*/  CS2R R104, SRZ ;  /* 0x0000000000687805 */ /* 0x000fe4000001ff00 */
[----:B------:R-:W-:Y:S01]  /*5bc0*/  LOP3.LUT R5, R0, 0x30, R5, 0x78, !PT ;  /* 0x0000003000057812 */ /* 0x000fe200078e7805 */
[----:B------:R-:W4:Y:S01]  /*5bd0*/  LDC R97, c[0x0][0xb20] ;  /* 0x0002c800ff617b82 */ /* 0x000f220000000800 */
[----:B------:R-:W3:Y:S01]  /*5be0*/  LDS R3, [UR49+0x300] ;  /* 0x00030031ff037984 */ /* 0x000ee20008000800 */
[----:B------:R-:W-:Y:S01]  /*5bf0*/  LOP3.LUT R100, R100, 0x200, R7, 0xf8, !PT ;  /* 0x0000020064647812 */ /* 0x000fe200078ef807 */
[----:B------:R-:W-:Y:S01]  /*5c00*/  IMAD.MOV R102, RZ, RZ, -R108 ;  /* 0x000000ffff667224 */ /* 0x000fe200078e0a6c */
[----:B------:R-:W1:Y:S01]  /*5c10*/  LDCU.64 UR52, c[0x0][0x348] ;  /* 0x00006900ff3477ac */ /* 0x000e620008000a00 */
[----:B------:R-:W-:Y:S01]  /*5c20*/  IMAD.U32 R109, RZ, RZ, UR4 ;  /* 0x00000004ff6d7e24 */ /* 0x000fe2000f8e00ff */
[----:B------:R-:W-:Y:S02]  /*5c30*/  LOP3.LUT R100, R100, R5, RZ, 0xfc, !PT ;  /* 0x0000000564647212 */ /* 0x000fe400078efcff */
[----:B------:R-:W1:Y:S01]  /*5c40*/  LDC R41, c[0x0][0xb30] ;  /* 0x0002cc00ff297b82 */ /* 0x000e620000000800 */
[----:B------:R-:W1:Y:S01]  /*5c50*/  LDCU.64 UR38, c[0x0][0x888] ;  /* 0x00011100ff2677ac */ /* 0x000e620008000a00 */
[----:B------:R-:W1:Y:S06]  /*5c60*/  LDCU.64 UR44, c[0x0][0x890] ;  /* 0x00011200ff2c77ac */ /* 0x000e6c0008000a00 */
[----:B------:R-:W1:Y:S01]  /*5c70*/  LDC.64 R92, c[0x0][0xb10] ;  /* 0x0002c400ff5c7b82 */ /* 0x000e620000000a00 */
[----:B------:R-:W-:-:S07]  /*5c80*/  UIADD3 UR48, UPT, UPT, UR49, 0x400, URZ ;  /* 0x0000040031307890 */ /* 0x000fce000fffe0ff */
[----:B------:R-:W1:Y:S08]  /*5c90*/  LDC.64 R38, c[0x0][0xb18] ;  /* 0x0002c600ff267b82 */ /* 0x000e700000000a00 */
[----:B------:R-:W1:Y:S08]  /*5ca0*/  LDC.64 R36, c[0x0][0xb28] ;  /* 0x0002ca00ff247b82 */ /* 0x000e700000000a00 */
[----:B------:R-:W1:Y:S01]  /*5cb0*/  LDC.64 R90, c[0x0][0x8b0] ;  /* 0x00022c00ff5a7b82 */ /* 0x000e620000000a00 */
[----:B---3--:R-:W-:-:S07]  /*5cc0*/  IMAD.IADD R46, R3, 0x1, R46 ;  /* 0x00000001032e7824 */ /* 0x008fce00078e022e */
[----:B------:R-:W3:Y:S08]  /*5cd0*/  LDC.64 R88, c[0x0][0x8a8] ;  /* 0x00022a00ff587b82 */ /* 0x000ef00000000a00 */
[----:B--2-4-:R-:W1:Y:S02]  /*5ce0*/  LDC R98, c[0x0][0x374] ;  /* 0x0000dd00ff627b82 */ /* 0x014e640000000800 */
.L_x_135:
[----:B------:R-:W-:Y:S02]  /*5cf0*/  LEA R0, R112, UR49, 0x3 ;  /* 0x0000003170007c11 */ /* 0x000fe4000f8e18ff */
[----:B------:R-:W-:Y:S02]  /*5d00*/  SHF.L.U32 R3, R106, 0x1f, RZ ;  /* 0x0000001f6a037819 */ /* 0x000fe400000006ff */
[----:B------:R-:W-:Y:S02]  /*5d10*/  LEA R16, R112, UR49, 0x4 ;  /* 0x0000003170107c11 */ /* 0x000fe4000f8e20ff */
[----:B------:R-:W2:Y:S02]  /*5d20*/  SYNCS.PHASECHK.TRANS64.TRYWAIT P0, [R0+URZ+0x250], R3 ;  /* 0x00025003000075a7 */ /* 0x000ea400080011ff */
[----:B-12---:R-:W-:Y:S05]  /*5d30*/  @!P0 BRA `(.L_x_110) ;  /* 0x0000003800d88947 */ /* 0x006fea0003800000 */
.L_x_231:
[----:B------:R-:W4:Y:S01]  /*5d40*/  LDC.64 R12, c[0x0][0xb10] ;  /* 0x0002c400ff0c7b82 */ /* 0x000f220000000a00 */
[----:B------:R-:W3:Y:S01]  /*5d50*/  LDS.128 R16, [R16+0x2e0] ;  /* 0x0002e00010107984 */ /* 0x000ee20000000c00 */
[----:B-1----:R-:W-:Y:S01]  /*5d60*/  ISETP.NE.AND P1, PT, R41, 0x1, PT ;  /* 0x000000012900780c */ /* 0x002fe20003f25270 */
[----:B--2---:R-:W-:Y:S01]  /*5d70*/  VIADD R0, R0, 0x260 ;  /* 0x0000026000007836 */ /* 0x004fe20000000000 */
[----:B------:R-:W-:Y:S04]  /*5d80*/  ISETP.GE.AND P0, PT, R40, 0x1, PT ;  /* 0x000000012800780c */ /* 0x000fe80003f06270 */
[----:B------:R-:W1:Y:S01]  /*5d90*/  LDC.64 R10, c[0x0][0xb18] ;  /* 0x0002c600ff0a7b82 */ /* 0x000e620000000a00 */
[----:B------:R-:W-:Y:S01]  /*5da0*/  PRMT R0, RZ, 0x654, R0 ;  /* 0x00000654ff007816 */ /* 0x000fe20000000000 */
[----:B------:R-:W-:Y:S01]  /*5db0*/  @!PT LDS RZ, [RZ] ;  /* 0x00000000fffff984 */ /* 0x000fe20000000800 */
[----:B------:R-:W-:Y:S01]  /*5dc0*/  @!PT LDS RZ, [RZ] ;  /* 0x00000000fffff984 */ /* 0x000fe20000000800 */
[----:B------:R-:W-:Y:S01]  /*5dd0*/  @!PT LDS RZ, [RZ] ;  /* 0x00000000fffff984 */ /* 0x000fe20000000800 */
[----:B------:R-:W-:Y:S01]  /*5de0*/  @!PT LDS RZ, [RZ] ;  /* 0x00000000fffff984 */ /* 0x000fe20000000800 */
[----:B------:R2:W-:Y:S06]  /*5df0*/  MEMBAR.ALL.CTA ;  /* 0x0000000000007992 */ /* 0x0005ec0000008000 */
[----:B--2---:R-:W2:Y:S01]  /*5e00*/  FENCE.VIEW.ASYNC.S ;  /* 0x00000000000073c6 */ /* 0x004ea20000000000 */
[----:B------:R-:W1:Y:S08]  /*5e10*/  @!P1 LDC R14, c[0x0][0xb20] ;  /* 0x0002c800ff0e9b82 */ /* 0x000e700000000800 */
[----:B------:R-:W1:Y:S01]  /*5e20*/  @!P1 LDC R9, c[0x0][0xb0c] ;  /* 0x0002c300ff099b82 */ /* 0x000e620000000800 */
[----:B--2---:R2:W-:Y:S01]  /*5e30*/  SYNCS.ARRIVE.TRANS64.RED.A1T0 RZ, [R0+URZ], RZ ;  /* 0x000000ff00ff79a7 */ /* 0x0045e200081004ff */
[----:B---3--:R-:W-:Y:S04]  /*5e40*/  LOP3.LUT P4, RZ, R18, 0x1, RZ, 0xc0, !PT ;  /* 0x0000000112ff7812 */ /* 0x008fe8000788c0ff */
[----:B------:R-:W-:Y:S09]  /*5e50*/  P2R R111, PR, RZ, 0x10 ;  /* 0x00000010ff6f7803 */ /* 0x000ff20000000000 */
[----:B------:R-:W-:Y:S02]  /*5e60*/  @P4 MOV R45, R16 ;  /* 0x00000010002d4202 */ /* 0x000fe40000000f00 */
[----:B------:R-:W-:Y:S01]  /*5e70*/  @P4 LOP3.LUT R43, R17, 0xffff, RZ, 0xc0, !PT ;  /* 0x0000ffff112b4812 */ /* 0x000fe200078ec0ff */
[----:B--2-4-:R-:W-:Y:S06]  /*5e80*/  @!P0 BRA `(.L_x_111) ;  /* 0x0000000000a48947 */ /* 0x014fec0003800000 */
[----:B------:R-:W-:Y:S01]  /*5e90*/  IMAD.HI.U32 R24, R98, R39, RZ ;  /* 0x0000002762187227 */ /* 0x000fe200078e00ff */
[----:B------:R-:W-:Y:S02]  /*5ea0*/  ISETP.NE.AND P0, PT, R38, 0x1, PT ;  /* 0x000000012600780c */ /* 0x000fe40003f05270 */
[----:B------:R-:W-:Y:S01]  /*5eb0*/  ISETP.NE.AND P2, PT, R40, 0x1, PT ;  /* 0x000000012800780c */ /* 0x000fe20003f45270 */
[-C--:B------:R-:W-:Y:S01]  /*5ec0*/  IMAD.HI.U32 R22, R99, R92.reuse, RZ ;  /* 0x0000005c63167227 */ /* 0x080fe200078e00ff */
[----:B------:R-:W-:Y:S02]  /*5ed0*/  SHF.R.U32.HI R23, RZ, R97, R24 ;  /* 0x00000061ff177219 */ /* 0x000fe40000011618 */
[----:B------:R-:W-:Y:S01]  /*5ee0*/  ISETP.NE.AND P3, PT, R42, 0x1, PT ;  /* 0x000000012a00780c */ /* 0x000fe20003f65270 */
[----:B------:R-:W-:Y:S01]  /*5ef0*/  IMAD.HI.U32 R28, R43, R39, RZ ;  /* 0x000000272b1c7227 */ /* 0x000fe200078e00ff */
[----:B------:R-:W-:Y:S02]  /*5f00*/  SHF.R.U32.HI R22, RZ, R93, R22 ;  /* 0x0000005dff167219 */ /* 0x000fe40000011616 */
[----:B------:R-:W-:Y:S01]  /*5f10*/  SEL R3, R98, R23, !P0 ;  /* 0x0000001762037207 */ /* 0x000fe20004000000 */
[----:B------:R-:W-:Y:S01]  /*5f20*/  IMAD.HI.U32 R26, R45, R92, RZ ;  /* 0x0000005c2d1a7227 */ /* 0x000fe200078e00ff */
[----:B------:R-:W-:Y:S03]  /*5f30*/  SEL R7, R99, R22, !P3 ;  /* 0x0000001663077207 */ /* 0x000fe60005800000 */
[-C--:B------:R-:W-:Y:S01]  /*5f40*/  IMAD.HI.U32 R22, R3, R36.reuse, RZ ;  /* 0x0000002403167227 */ /* 0x080fe200078e00ff */
[----:B------:R-:W-:Y:S03]  /*5f50*/  SHF.R.U32.HI R26, RZ, R93, R26 ;  /* 0x0000005dff1a7219 */ /* 0x000fe6000001161a */
[----:B------:R-:W-:Y:S01]  /*5f60*/  IMAD.HI.U32 R24, R7, R36, RZ ;  /* 0x0000002407187227 */ /* 0x000fe200078e00ff */
[----:B------:R-:W-:Y:S02]  /*5f70*/  @P2 SHF.R.U32.HI R3, RZ, R37, R22 ;  /* 0x00000025ff032219 */ /* 0x000fe40000011616 */
[----:B------:R-:W-:Y:S02]  /*5f80*/  SHF.R.U32.HI R22, RZ, R97, R28 ;  /* 0x00000061ff167219 */ /* 0x000fe4000001161c */
[----:B------:R-:W-:Y:S01]  /*5f90*/  @P2 SHF.R.U32.HI R7, RZ, R37, R24 ;  /* 0x00000025ff072219 */ /* 0x000fe20000011618 */
[C---:B------:R-:W-:Y:S01]  /*5fa0*/  IMAD R2, R40.reuse, R3, RZ ;  /* 0x0000000328027224 */ /* 0x040fe200078e02ff */
[----:B------:R-:W-:Y:S02]  /*5fb0*/  SEL R5, R43, R22, !P0 ;  /* 0x000000162b057207 */ /* 0x000fe40004000000 */
[----:B------:R-:W-:Y:S01]  /*5fc0*/  SEL R3, R45, R26, !P3 ;  /* 0x0000001a2d037207 */ /* 0x000fe20005800000 */
[----:B------:R-:W-:Y:S01]  /*5fd0*/  IMAD R4, R40, R7, RZ ;  /* 0x0000000728047224 */ /* 0x000fe200078e02ff */
[C---:B------:R-:W-:Y:S01]  /*5fe0*/  ISETP.GE.AND P0, PT, R5.reuse, R2, PT ;  /* 0x000000020500720c */ /* 0x040fe20003f06270 */
[----:B------:R-:W-:Y:S03]  /*5ff0*/  IMAD.HI.U32 R6, R5, R36, RZ ;  /* 0x0000002405067227 */ /* 0x000fe600078e00ff */
[----:B------:R-:W-:Y:S01]  /*6000*/  ISETP.GE.OR P0, PT, R3, R4, P0 ;  /* 0x000000040300720c */ /* 0x000fe20000706670 */
[----:B------:R-:W-:Y:S01]  /*6010*/  IMAD.MOV R4, RZ, RZ, -R3 ;  /* 0x000000ffff047224 */ /* 0x000fe200078e0a03 */
[-C--:B------:R-:W-:Y:S03]  /*6020*/  SHF.R.U32.HI R6, RZ, R37.reuse, R6 ;  /* 0x00000025ff067219 */ /* 0x080fe60000011606 */
[----:B------:R-:W-:Y:S01]  /*6030*/  IMAD R45, R42, R4, R45 ;  /* 0x000000042a2d7224 */ /* 0x000fe200078e022d */
[----:B------:R-:W-:Y:S05]  /*6040*/  SEL R15, R5, R6, !P2 ;  /* 0x00000006050f7207 */ /* 0x000fea0005000000 */
[----:B------:R-:W-:Y:S02]  /*6050*/  IMAD.MOV R6, RZ, RZ, -R15 ;  /* 0x000000ffff067224 */ /* 0x000fe400078e0a0f */
[C---:B------:R-:W-:Y:S04]  /*6060*/  @!P0 IMAD.HI.U32 R2, R3.reuse, R36, RZ ;  /* 0x0000002403028227 */ /* 0x040fe800078e00ff */
[----:B------:R-:W-:Y:S01]  /*6070*/  IMAD R6, R40, R6, R5 ;  /* 0x0000000628067224 */ /* 0x000fe200078e0205 */
[----:B------:R-:W-:Y:S04]  /*6080*/  @!P0 SHF.R.U32.HI R2, RZ, R37, R2 ;  /* 0x00000025ff028219 */ /* 0x000fe80000011602 */
[----:B------:R-:W-:Y:S02]  /*6090*/  @!P0 SEL R0, R3, R2, !P2 ;  /* 0x0000000203008207 */ /* 0x000fe40005000000 */
[----:B------:R-:W-:Y:S02]  /*60a0*/  IADD3 R2, PT, PT, -R5, RZ, RZ ;  /* 0x000000ff05027210 */ /* 0x000fe40007ffe1ff */
[----:B------:R-:W-:Y:S01]  /*60b0*/  @!P0 IADD3 R8, PT, PT, R15, -R0, RZ ;  /* 0x800000000f088210 */ /* 0x000fe20007ffe0ff */
[----:B------:R-:W-:Y:S02]  /*60c0*/  @!P0 IMAD R0, R7, R6, R0 ;  /* 0x0000000607008224 */ /* 0x000fe400078e0200 */
[----:B------:R-:W-:Y:S02]  /*60d0*/  IMAD R43, R38, R2, R43 ;  /* 0x00000002262b7224 */ /* 0x000fe400078e022b */
[----:B------:R-:W-:Y:S02]  /*60e0*/  @!P0 IMAD R5, R8, R40, R3 ;  /* 0x0000002808058224 */ /* 0x000fe400078e0203 */
[----:B------:R-:W-:Y:S04]  /*60f0*/  @!P0 IMAD.MOV.U32 R3, RZ, RZ, R0 ;  /* 0x000000ffff038224 */ /* 0x000fe800078e0000 */
[----:B------:R-:W-:Y:S02]  /*6100*/  IMAD R45, R3, R42, R45 ;  /* 0x0000002a032d7224 */ /* 0x000fe400078e022d */
[----:B------:R-:W-:Y:S07]  /*6110*/  IMAD R43, R5, R38, R43 ;  /* 0x00000026052b7224 */ /* 0x000fee00078e022b */
.L_x_111:
[----:B-1----:R-:W-:Y:S01]  /*6120*/  @!P1 ISETP.NE.AND P0, PT, R10, 0x1, PT ;  /* 0x000000010a00980c */ /* 0x002fe20003f05270 */
[----:B------:R-:W-:Y:S01]  /*6130*/  @!P1 IMAD.HI.U32 R0, R45, R12, RZ ;  /* 0x0000000c2d009227 */ /* 0x000fe200078e00ff */
[----:B------:R-:W-:Y:S01]  /*6140*/  @!P1 ISETP.NE.AND P2, PT, R9, 0x1, PT ;  /* 0x000000010900980c */ /* 0x000fe20003f45270 */
[----:B------:R-:W-:Y:S01]  /*6150*/  ULOP3.LUT UP0, URZ, UR48, 0x1b0, URZ, 0xc0, !UPT ;  /* 0x000001b030ff7892 */ /* 0x000fe2000f80c0ff */
[----:B------:R-:W-:Y:S01]  /*6160*/  R2UR UR42, R21 ;  /* 0x00000000152a72ca */ /* 0x000fe200000e0000 */
[----:B------:R-:W-:Y:S01]  /*6170*/  @!P1 IMAD.HI.U32 R3, R43, R11, RZ ;  /* 0x0000000b2b039227 */ /* 0x000fe200078e00ff */
[----:B------:R-:W-:Y:S02]  /*6180*/  @!P1 SHF.R.U32.HI R0, RZ, R13, R0 ;  /* 0x0000000dff009219 */ /* 0x000fe40000011600 */
[----:B------:R-:W-:Y:S01]  /*6190*/  R2UR UR41, R20 ;  /* 0x00000000142972ca */ /* 0x000fe200000e0000 */
[----:B------:R-:W-:Y:S01]  /*61a0*/  VIADD R112, R112, 0x1 ;  /* 0x0000000170707836 */ /* 0x000fe20000000000 */
[----:B------:R-:W-:Y:S02]  /*61b0*/  @!P1 SHF.R.U32.HI R2, RZ, R14, R3 ;  /* 0x0000000eff029219 */ /* 0x000fe40000011603 */
[----:B------:R-:W-:Y:S02]  /*61c0*/  @!P1 SEL R3, R45, R0, !P2 ;  /* 0x000000002d039207 */ /* 0x000fe40005000000 */
[----:B------:R-:W-:Y:S02]  /*61d0*/  @!P1 SEL R2, R43, R2, !P0 ;  /* 0x000000022b029207 */ /* 0x000fe40004000000 */
[----:B------:R-:W-:Y:S01]  /*61e0*/  @P4 SHF.R.U32.HI R103, RZ, 0x10, R17 ;  /* 0x00000010ff674819 */ /* 0x000fe20000011611 */
[----:B------:R-:W-:Y:S02]  /*61f0*/  USHF.L.U32 UR42, UR42, 0x6, URZ ;  /* 0x000000062a2a7899 */ /* 0x000fe400080006ff */
[----:B------:R-:W-:Y:S02]  /*6200*/  @!P1 IMAD.IADD R0, R2, 0x1, -R3 ;  /* 0x0000000102009824 */ /* 0x000fe400078e0a03 */
[----:B------:R-:W-:Y:S01]  /*6210*/  @!P1 IMAD.IADD R2, R3, 0x1, -R2 ;  /* 0x0000000103029824 */ /* 0x000fe200078e0a02 */
[----:B------:R-:W-:Y:S01]  /*6220*/  USHF.L.U32 UR41, UR41, 0x7, URZ ;  /* 0x0000000729297899 */ /* 0x000fe200080006ff */
[----:B------:R-:W-:Y:S02]  /*6230*/  @!P1 IMAD R45, R0, R9, R45 ;  /* 0x00000009002d9224 */ /* 0x000fe400078e022d */
[----:B------:R-:W-:Y:S01]  /*6240*/  @!P1 IMAD R43, R2, R10, R43 ;  /* 0x0000000a022b9224 */ /* 0x000fe200078e022b */
[----:B------:R-:W-:Y:S08]  /*6250*/  BRA.U !UP0, `(.L_x_112) ;  /* 0x0000000108407547 */ /* 0x000ff0000b800000 */
[----:B------:R-:W1:Y:S01]  /*6260*/  LDCU.64 UR8, c[0x4][0x80] ;  /* 0x01001000ff0877ac */ /* 0x000e620008000a00 */
[----:B------:R-:W-:Y:S01]  /*6270*/  MOV R3, 0x0 ;  /* 0x0000000000037802 */ /* 0x000fe20000000f00 */
[----:B------:R-:W-:Y:S02]  /*6280*/  HFMA2 R12, -RZ, RZ, 0, 5.9604644775390625e-08 ;  /* 0x00000001ff0c7431 */ /* 0x000fe400000001ff */
[----:B------:R-:W-:Y:S02]  /*6290*/  IMAD.MOV.U32 R8, RZ, RZ, 0x70 ;  /* 0x00000070ff087424 */ /* 0x000fe400078e00ff */
[----:B------:R-:W-:Y:S01]  /*62a0*/  IMAD.MOV.U32 R13, RZ, RZ, RZ ;  /* 0x000000ffff0d7224 */ /* 0x000fe200078e00ff */
[----:B------:R-:W2:Y:S01]  /*62b0*/  LDCU.64 UR6, c[0x4][0x88] ;  /* 0x01001100ff0677ac */ /* 0x000ea20008000a00 */
[----:B------:R-:W3:Y:S01]  /*62c0*/  LDC.64 R2, c[0x4][R3] ;  /* 0x0100000003027b82 */ /* 0x000ee20000000a00 */
[----:B------:R-:W4:Y:S01]  /*62d0*/  LDCU.64 UR4, c[0x4][0x8] ;  /* 0x01000100ff0477ac */ /* 0x000f220008000a00 */
[----:B-1----:R-:W-:Y:S01]  /*62e0*/  MOV R5, UR9 ;  /* 0x0000000900057c02 */ /* 0x002fe20008000f00 */
[----:B------:R-:W-:Y:S01]  /*62f0*/  IMAD.U32 R4, RZ, RZ, UR8 ;  /* 0x00000008ff047e24 */ /* 0x000fe2000f8e00ff */
[----:B--2---:R-:W-:Y:S01]  /*6300*/  MOV R7, UR7 ;  /* 0x0000000700077c02 */ /* 0x004fe20008000f00 */
[----:B------:R-:W-:Y:S01]  /*6310*/  IMAD.U32 R6, RZ, RZ, UR6 ;  /* 0x00000006ff067e24 */ /* 0x000fe2000f8e00ff */
[----:B----4-:R-:W-:Y:S01]  /*6320*/  MOV R11, UR5 ;  /* 0x00000005000b7c02 */ /* 0x010fe20008000f00 */
[----:B------:R-:W-:Y:S02]  /*6330*/  IMAD.U32 R10, RZ, RZ, UR4 ;  /* 0x00000004ff0a7e24 */ /* 0x000fe4000f8e00ff */
[----:B------:R-:W-:Y:S07]  /*6340*/  LEPC R20, `(.L_x_112) ;  /* 0x000000001014794e */ /* 0x000fee0000000000 */
[----:B---3-5:R-:W-:Y:S05]  /*6350*/  CALL.ABS.NOINC R2 ;  /* 0x0000000002007343 */ /* 0x028fea0003c00000 */
.L_x_112:
[----:B------:R-:W-:Y:S01]  /*6360*/  LOP3.LUT P0, RZ, R109, 0x1b0, RZ, 0xc0, !PT ;  /* 0x000001b06dff7812 */ /* 0x000fe2000780c0ff */
[----:B------:R-:W-:Y:S11]  /*6370*/  BSSY.RECONVERGENT B6, `(.L_x_113) ;  /* 0x0000013000067945 */ /* 0x000ff60003800200 */
[----:B------:R-:W-:Y:S01]  /*6380*/  @!UPT UIADD3 URZ, UPT, UPT, URZ, URZ, URZ ;  /* 0x000000fffffff290 */ /* 0x000fe2000fffe0ff */
[----:B------:R-:W-:Y:S05]  /*6390*/  @!P0 BRA `(.L_x_114) ;  /* 0x0000000000408947 */ /* 0x000fea0003800000 */
        /* <DEDUP_REMOVED lines=16> */
.L_x_114:
[----:B------:R-:W-:Y:S05]  /*64a0*/  BSYNC.RECONVERGENT B6 ;  /* 0x0000000000067941 */ /* 0x000fea0003800200 */
.L_x_113:
[----:B------:R-:W-:Y:S01]  /*64b0*/  ISETP.NE.U32.AND P4, PT, R90, RZ, PT ;  /* 0x000000ff5a00720c */ /* 0x000fe20003f85070 */
[----:B------:R-:W-:Y:S01]  /*64c0*/  UISETP.NE.AND UP2, UPT, UR50, URZ, UPT ;  /* 0x000000ff3200728c */ /* 0x000fe2000bf45270 */
[----:B------:R-:W-:Y:S01]  /*64d0*/  ISETP.NE.U32.AND P2, PT, RZ, UR38, PT ;  /* 0x00000026ff007c0c */ /* 0x000fe2000bf45070 */
[----:B------:R-:W-:Y:S01]  /*64e0*/  UISETP.NE.U32.AND UP1, UPT, UR44, URZ, UPT ;  /* 0x000000ff2c00728c */ /* 0x000fe2000bf25070 */
[----:B------:R-:W-:Y:S01]  /*64f0*/  ISETP.NE.AND.EX P4, PT, R91, RZ, PT, P4 ;  /* 0x000000ff5b00720c */ /* 0x000fe20003f85340 */
[----:B------:R-:W-:Y:S01]  /*6500*/  UPLOP3.LUT UP0, UPT, UPT, UPT, UPT, 0x40, 0x4 ;  /* 0x000000000004789c */ /* 0x000fe20003f0e870 */
[----:B------:R-:W-:Y:S01]  /*6510*/  ISETP.NE.AND.EX P2, PT, RZ, UR39, PT, P2 ;  /* 0x00000027ff007c0c */ /* 0x000fe2000bf45320 */
[----:B------:R-:W-:Y:S01]  /*6520*/  UISETP.NE.AND.EX UP1, UPT, UR45, URZ, UPT, UP1 ;  /* 0x000000ff2d00728c */ /* 0x000fe2000bf25310 */
[----:B------:R-:W-:Y:S04]  /*6530*/  PLOP3.LUT P1, PT, PT, PT, UP2, 0x80, 0x8 ;  /* 0x000000000008781c */ /* 0x000fe80003f2f028 */
[----:B------:R-:W-:Y:S06]  /*6540*/  @UP2 UPLOP3.LUT UP0, UPT, UPT, UPT, UP1, 0x80, 0x8 ;  /* 0x000000000008289c */ /* 0x000fec0003f0f010 */
[----:B------:R-:W-:Y:S01]  /*6550*/  PLOP3.LUT P0, PT, PT, PT, UP0, 0x80, 0x8 ;  /* 0x000000000008781c */ /* 0x000fe20003f0f008 */
[----:B------:R-:W-:Y:S01]  /*6560*/  @!UPT UIADD3 URZ, UPT, UPT, URZ, URZ, URZ ;  /* 0x000000fffffff290 */ /* 0x000fe2000fffe0ff */
[----:B------:R-:W-:Y:S11]  /*6570*/  BRA.U !UP1, `(.L_x_115) ;  /* 0x0000000109387547 */ /* 0x000ff6000b800000 */
[----:B------:R-:W-:Y:S01]  /*6580*/  UISETP.NE.U32.AND UP0, UPT, UR38, URZ, UPT ;  /* 0x000000ff2600728c */ /* 0x000fe2000bf05070 */
[----:B------:R-:W-:Y:S02]  /*6590*/  HFMA2 R0, -RZ, RZ, 0, 5.9604644775390625e-08 ;  /* 0x00000001ff007431 */ /* 0x000fe400000001ff */
[----:B------:R-:W-:Y:S01]  /*65a0*/  IMAD.MOV.U32 R95, RZ, RZ, 0x1 ;  /* 0x00000001ff5f7424 */ /* 0x000fe200078e00ff */
[----:B------:R-:W-:Y:S06]  /*65b0*/  UISETP.NE.AND.EX UP0, UPT, UR39, URZ, UPT, UP0 ;  /* 0x000000ff2700728c */ /* 0x000fec000bf05300 */
[----:B------:R-:W-:Y:S05]  /*65c0*/  PLOP3.LUT P3, PT, PT, PT, UP0, 0x80, 0x8 ;  /* 0x000000000008781c */ /* 0x000fea0003f6f008 */
[----:B------:R-:W1:Y:S01]  /*65d0*/  @UP0 LDCU.64 UR6, c[0x0][0x888] ;  /* 0x00011100ff0607ac */ /* 0x000e620008000a00 */
[----:B------:R-:W-:Y:S07]  /*65e0*/  @UP0 UIMAD UR4, UR36, UR44, URZ ;  /* 0x0000002c240402a4 */ /* 0x000fee000f8e02ff */
[----:B------:R-:W-:Y:S01]  /*65f0*/  @!P3 PRMT R95, R0, 0x7610, R95 ;  /* 0x00007610005fb816 */ /* 0x000fe2000000005f */
[----:B-1----:R-:W-:Y:S03]  /*6600*/  @UP0 UIMAD.WIDE UR6, UR4, 0x4, UR6 ;  /* 0x00000004040608a5 */ /* 0x002fe6000f8e0206 */
[----:B------:R-:W1:Y:S03]  /*6610*/  @!UP0 LDCU UR4, c[0x0][0x880] ;  /* 0x00011000ff0487ac */ /* 0x000e660008000800 */
[----:B------:R-:W-:Y:S01]  /*6620*/  IMAD.U32 R2, RZ, RZ, UR6 ;  /* 0x00000006ff027e24 */ /* 0x000fe2000f8e00ff */
[----:B------:R-:W-:Y:S05]  /*6630*/  MOV R3, UR7 ;  /* 0x0000000700037c02 */ /* 0x000fea0008000f00 */
[----:B-----5:R2:W5:Y:S02]  /*6640*/  @P3 LDG.E R49, desc[UR46][R2.64] ;  /* 0x0000002e02313981 */ /* 0x020564000c1e1900 */
[----:B-12---:R-:W-:Y:S02]  /*6650*/  @!P3 IMAD.U32 R49, RZ, RZ, UR4 ;  /* 0x00000004ff31be24 */ /* 0x006fe4000f8e00ff */
.L_x_115:
[----:B------:R-:W-:Y:S05]  /*6660*/  @!P4 BRA `(.L_x_116) ;  /* 0x000000000020c947 */ /* 0x000fea0003800000 */
[----:B------:R-:W-:Y:S04]  /*6670*/  ISETP.NE.U32.AND P3, PT, R88, RZ, PT ;  /* 0x000000ff5800720c */ /* 0x000fe80003f65070 */
[----:B------:R-:W-:Y:S11]  /*6680*/  ISETP.NE.AND.EX P3, PT, R89, RZ, PT, P3 ;  /* 0x000000ff5900720c */ /* 0x000ff60003f65330 */
[----:B------:R-:W-:Y:S02]  /*6690*/  @!UPT UIADD3 URZ, UPT, UPT, URZ, URZ, URZ ;  /* 0x000000fffffff290 */ /* 0x000fe4000fffe0ff */
[----:B------:R-:W1:Y:S01]  /*66a0*/  @P3 LDC.64 R2, c[0x0][0x8a8] ;  /* 0x00022a00ff023b82 */ /* 0x000e620000000a00 */
[----:B------:R-:W-:Y:S04]  /*66b0*/  @P3 IMAD R0, R90, UR36, RZ ;  /* 0x000000245a003c24 */ /* 0x000fe8000f8e02ff */
[----:B-1----:R-:W-:Y:S05]  /*66c0*/  @P3 IMAD.WIDE R2, R0, 0x4, R2 ;  /* 0x0000000400023825 */ /* 0x002fea00078e0202 */
[----:B-----5:R1:W5:Y:S02]  /*66d0*/  @P3 LDG.E R47, desc[UR46][R2.64] ;  /* 0x0000002e022f3981 */ /* 0x020364000c1e1900 */
[----:B-1----:R-:W2:Y:S02]  /*66e0*/  @!P3 LDC R47, c[0x0][0x8a0] ;  /* 0x00022800ff2fbb82 */ /* 0x002ea40000000800 */
.L_x_116:
[----:B-----5:R-:W-:Y:S01]  /*66f0*/  FSETP.NEU.AND P4, PT, R49, RZ, PT ;  /* 0x000000ff3100720b */ /* 0x020fe20003f8d000 */
[----:B------:R-:W-:Y:S01]  /*6700*/  BSSY B1, `(.L_x_117) ;  /* 0x0000042000017945 */ /* 0x000fe20003800000 */
[----:B------:R-:W-:Y:S01]  /*6710*/  SEL R7, RZ, 0xffffffff, P2 ;  /* 0xffffffffff077807 */ /* 0x000fe20001000000 */
[----:B------:R-:W-:Y:S01]  /*6720*/  IMAD.MOV.U32 R115, RZ, RZ, 0x1 ;  /* 0x00000001ff737424 */ /* 0x000fe200078e00ff */
[----:B------:R-:W-:Y:S02]  /*6730*/  LOP3.LUT P3, RZ, R95, 0xff, RZ, 0xc0, !PT ;  /* 0x000000ff5fff7812 */ /* 0x000fe4000786c0ff */
[----:B------:R-:W-:Y:S02]  /*6740*/  CS2R R86, SRZ ;  /* 0x0000000000567805 */ /* 0x000fe4000001ff00 */
[----:B------:R-:W-:Y:S02]  /*6750*/  @P1 SEL R4, RZ, 0xffffffff, P4 ;  /* 0xffffffffff041807 */ /* 0x000fe40002000000 */
[----:B------:R-:W-:Y:S02]  /*6760*/  CS2R R84, SRZ ;  /* 0x0000000000547805 */ /* 0x000fe4000001ff00 */
[----:B------:R-:W-:Y:S02]  /*6770*/  LEA R0, R105, UR49, 0x3 ;  /* 0x0000003169007c11 */ /* 0x000fe4000f8e18ff */
[----:B------:R-:W-:Y:S02]  /*6780*/  CS2R R82, SRZ ;  /* 0x0000000000527805 */ /* 0x000fe4000001ff00 */
[----:B------:R-:W-:Y:S02]  /*6790*/  @P0 SEL R4, R7, R4, !P3 ;  /* 0x0000000407040207 */ /* 0x000fe40005800000 */
[----:B------:R-:W-:Y:S02]  /*67a0*/  CS2R R80, SRZ ;  /* 0x0000000000507805 */ /* 0x000fe4000001ff00 */
[----:B------:R-:W-:Y:S02]  /*67b0*/  LEA R113, R44, UR49, 0x3 ;  /* 0x000000312c717c11 */ /* 0x000fe4000f8e18ff */
[----:B------:R-:W-:Y:S02]  /*67c0*/  @P1 LOP3.LUT R4, R4, 0x1, RZ, 0xc0, !PT ;  /* 0x0000000104041812 */ /* 0x000fe400078ec0ff */
[----:B------:R-:W-:Y:S02]  /*67d0*/  SHF.L.U32 R2, R107, 0x1f, RZ ;  /* 0x0000001f6b027819 */ /* 0x000fe400000006ff */
[----:B------:R-:W-:Y:S02]  /*67e0*/  ISETP.NE.U32.OR P6, PT, R4, 0x1, !P1 ;  /* 0x000000010400780c */ /* 0x000fe40004fc5470 */
[----:B------:R-:W-:Y:S02]  /*67f0*/  PLOP3.LUT P2, PT, PT, PT, UP1, 0x80, 0x8 ;  /* 0x000000000008781c */ /* 0x000fe40003f4f018 */
[----:B------:R-:W-:Y:S02]  /*6800*/  LEA.HI R5, R44, R44, RZ, 0x1 ;  /* 0x0000002c2c057211 */ /* 0x000fe400078f08ff */
[----:B------:R-:W-:Y:S02]  /*6810*/  SEL R4, RZ, 0xffffffff, P4 ;  /* 0xffffffffff047807 */ /* 0x000fe40002000000 */
[----:B------:R-:W-:Y:S01]  /*6820*/  P2R R114, PR, RZ, 0x40 ;  /* 0x00000040ff727803 */ /* 0x000fe20000000000 */
[C---:B------:R-:W-:Y:S01]  /*6830*/  IMAD.SHL.U32 R3, R5.reuse, 0x40, RZ ;  /* 0x0000004005037824 */ /* 0x040fe200078e00ff */
[----:B------:R-:W-:Y:S03]  /*6840*/  LOP3.LUT R5, R5, 0xffe, RZ, 0xc0, !PT ;  /* 0x00000ffe05057812 */ /* 0x000fe600078ec0ff */
[----:B------:R-:W-:Y:S02]  /*6850*/  @P6 SHF.L.U32 R9, R104, 0x1f, RZ ;  /* 0x0000001f68096819 */ /* 0x000fe400000006ff */
[----:B------:R-:W-:Y:S01]  /*6860*/  @P2 SEL R4, R7, R4, !P3 ;  /* 0x0000000407042207 */ /* 0x000fe20005800000 */
[----:B------:R-:W-:Y:S01]  /*6870*/  IMAD.IADD R48, R44, 0x1, -R5 ;  /* 0x000000012c307824 */ /* 0x000fe200078e0a05 */
[----:B------:R-:W1:Y:S01]  /*6880*/  @P6 SYNCS.PHASECHK.TRANS64.TRYWAIT P1, [R0+URZ+0x220], R9 ;  /* 0x00022009000065a7 */ /* 0x000e6200080211ff */
[----:B------:R-:W-:Y:S02]  /*6890*/  LOP3.LUT R3, R3, 0xffffff80, RZ, 0xc0, !PT ;  /* 0xffffff8003037812 */ /* 0x000fe400078ec0ff */
[----:B------:R-:W-:Y:S03]  /*68a0*/  LOP3.LUT R4, R4, 0x1, RZ, 0xc0, !PT ;  /* 0x0000000104047812 */ /* 0x000fe600078ec0ff */
[----:B------:R-:W-:Y:S01]  /*68b0*/  IMAD.IADD R3, R46, 0x1, R3 ;  /* 0x000000012e037824 */ /* 0x000fe200078e0203 */
[----:B------:R-:W-:Y:S03]  /*68c0*/  ISETP.NE.U32.AND P5, PT, R4, 0x1, PT ;  /* 0x000000010400780c */ /* 0x000fe60003fa5070 */
[----:B------:R-:W-:Y:S01]  /*68d0*/  IMAD R48, R48, 0x100000, R3 ;  /* 0x0010000030307824 */ /* 0x000fe200078e0203 */
[----:B------:R-:W-:Y:S01]  /*68e0*/  P2R R124, PR, RZ, 0x20 ;  /* 0x00000020ff7c7803 */ /* 0x000fe20000000000 */
[----:B------:R3:W4:Y:S01]  /*68f0*/  SYNCS.PHASECHK.TRANS64.TRYWAIT P0, [R113+URZ+0x270], R2 ;  /* 0x00027002710075a7 */ /* 0x00072200080011ff */
[----:B-1----:R-:W-:Y:S01]  /*6900*/  @P6 SEL R115, RZ, 0x1, !P1 ;  /* 0x00000001ff736807 */ /* 0x002fe20004800000 */
[----:B---3--:R-:W-:Y:S06]  /*6910*/  @!P6 BRA `(.L_x_118) ;  /* 0x000000000080e947 */ /* 0x008fec0003800000 */
[----:B------:R-:W-:Y:S01]  /*6920*/  @P5 IMAD R5, R105, 0x1000, R100 ;  /* 0x0000100069055824 */ /* 0x000fe200078e0264 */
[----:B------:R-:W-:Y:S01]  /*6930*/  ISETP.NE.AND P1, PT, R115, RZ, PT ;  /* 0x000000ff7300720c */ /* 0x000fe20003f25270 */
[----:B------:R-:W-:Y:S01]  /*6940*/  BSSY B0, `(.L_x_119) ;  /* 0x000000b000007945 */ /* 0x000fe20003800000 */
[----:B------:R-:W-:Y:S01]  /*6950*/  CS2R R82, SRZ ;  /* 0x0000000000527805 */ /* 0x000fe2000001ff00 */
[----:B------:R-:W-:Y:S01]  /*6960*/  @P5 VIADD R4, R5, UR49 ;  /* 0x0000003105045c36 */ /* 0x000fe20008000000 */
[----:B------:R-:W-:Y:S02]  /*6970*/  CS2R R80, SRZ ;  /* 0x0000000000507805 */ /* 0x000fe4000001ff00 */
[----:B------:R-:W-:Y:S02]  /*6980*/  CS2R R86, SRZ ;  /* 0x0000000000567805 */ /* 0x000fe4000001ff00 */
[----:B------:R-:W-:Y:S01]  /*6990*/  CS2R R84, SRZ ;  /* 0x0000000000547805 */ /* 0x000fe2000001ff00 */
[----:B------:R-:W-:Y:S04]  /*69a0*/  @P5 IMAD R4, R108, -0x10, R4 ;  /* 0xfffffff06c045824 */ /* 0x000fe800078e0204 */
[----:B------:R-:W-:Y:S05]  /*69b0*/  @P1 BRA `(.L_x_120) ;  /* 0x00000000000c1947 */ /* 0x000fea0003800000 */
[----:B------:R-:W-:Y:S04]  /*69c0*/  SHF.L.U32 R3, R104, 0x1f, RZ ;  /* 0x0000001f68037819 */ /* 0x000fe800000006ff */
[----:B------:R-:W1:Y:S02]  /*69d0*/  SYNCS.PHASECHK.TRANS64.TRYWAIT P1, [R0+URZ+0x220], R3 ;  /* 0x00022003000075a7 */ /* 0x000e6400080211ff */
[----:B-1----:R-:W-:Y:S05]  /*69e0*/  @!P1 BRA `(.L_x_121) ;  /* 0x0000002c00c09947 */ /* 0x002fea0003800000 */
.L_x_120:
[----:B------:R-:W-:Y:S05]  /*69f0*/  BSYNC B0 ;  /* 0x0000000000007941 */ /* 0x000fea0003800000 */
.L_x_119:
[----:B------:R-:W-:Y:S01]  /*6a00*/  ISETP.NE.AND P1, PT, R124, RZ, PT ;  /* 0x000000ff7c00720c */ /* 0x000fe20003f25270 */
[----:B-1----:R-:W-:Y:S02]  /*6a10*/  VIADD R3, R0, 0x230 ;  /* 0x0000023000037836 */ /* 0x002fe40000000000 */
[----:B------:R-:W-:Y:S02]  /*6a20*/  IMAD.U32 R0, RZ, RZ, UR37 ;  /* 0x00000025ff007e24 */ /* 0x000fe4000f8e00ff */
[----:B------:R-:W-:Y:S03]  /*6a30*/  VIADD R105, R105, 0x1 ;  /* 0x0000000169697836 */ /* 0x000fe60000000000 */
[----:B------:R-:W-:Y:S05]  /*6a40*/  PRMT R0, R0, 0x654, R3 ;  /* 0x0000065400007816 */ /* 0x000fea0000000003 */
[----:B------:R1:W3:Y:S04]  /*6a50*/  @P1 LDS.128 R80, [R5+UR49+0x400] ;  /* 0x0004003105501984 */ /* 0x0002e80008000c00 */
[----:B------:R1:W1:Y:S01]  /*6a60*/  @P1 LDS.128 R84, [R4+0x410] ;  /* 0x0004100004541984 */ /* 0x0002620000000c00 */
[C---:B------:R-:W-:Y:S01]  /*6a70*/  ISETP.NE.AND P1, PT, R105.reuse, 0x2, PT ;  /* 0x000000026900780c */ /* 0x040fe20003f25270 */
[----:B------:R-:W-:Y:S01]  /*6a80*/  @!PT LDS RZ, [RZ] ;  /* 0x00000000fffff984 */ /* 0x000fe20000000800 */
[----:B------:R-:W-:Y:S01]  /*6a90*/  @!PT LDS RZ, [RZ] ;  /* 0x00000000fffff984 */ /* 0x000fe20000000800 */
[----:B------:R-:W-:Y:S01]  /*6aa0*/  @!PT LDS RZ, [RZ] ;  /* 0x00000000fffff984 */ /* 0x000fe20000000800 */
[----:B------:R-:W-:Y:S01]  /*6ab0*/  @!PT LDS RZ, [RZ] ;  /* 0x00000000fffff984 */ /* 0x000fe20000000800 */
[----:B------:R5:W-:Y:S06]  /*6ac0*/  MEMBAR.ALL.CTA ;  /* 0x0000000000007992 */ /* 0x000bec0000008000 */
[----:B-----5:R-:W5:Y:S01]  /*6ad0*/  FENCE.VIEW.ASYNC.S ;  /* 0x00000000000073c6 */ /* 0x020f620000000000 */
[----:B------:R-:W-:Y:S02]  /*6ae0*/  SEL R3, RZ, 0x1, P1 ;  /* 0x00000001ff037807 */ /* 0x000fe40000800000 */
[----:B------:R-:W-:Y:S02]  /*6af0*/  SEL R105, R105, RZ, P1 ;  /* 0x000000ff69697207 */ /* 0x000fe40000800000 */
[----:B------:R-:W-:Y:S01]  /*6b00*/  LOP3.LUT R104, R104, R3, RZ, 0x3c, !PT ;  /* 0x0000000368687212 */ /* 0x000fe200078e3cff */
[----:B-----5:R1:W-:Y:S06]  /*6b10*/  SYNCS.ARRIVE.TRANS64.RED.A1T0 RZ, [R0+URZ], RZ ;  /* 0x000000ff00ff79a7 */ /* 0x0203ec00081004ff */
.L_x_118:
[----:B------:R-:W-:Y:S05]  /*6b20*/  BSYNC B1 ;  /* 0x0000000000017941 */ /* 0x000fea0003800000 */
.L_x_117:
[----:B-1----:R-:W-:Y:S04]  /*6b30*/  SHF.R.U32.HI R0, RZ, 0x15, R48 ;  /* 0x00000015ff007819 */ /* 0x002fe80000011630 */
[----:B------:R-:W-:Y:S01]  /*6b40*/  LOP3.LUT P1, RZ, R0, 0x3, R101, 0x48, !PT ;  /* 0x0000000300ff7812 */ /* 0x000fe20007824865 */
[----:B------:R-:W-:Y:S01]  /*6b50*/  @!UPT UIADD3 URZ, UPT, UPT, URZ, URZ, URZ ;  /* 0x000000fffffff290 */ /* 0x000fe2000fffe0ff */
[----:B----4-:R-:W-:Y:S11]  /*6b60*/  @P0 BRA `(.L_x_122) ;  /* 0x0000000000080947 */ /* 0x010ff60003800000 */
[----:B------:R-:W1:Y:S02]  /*6b70*/  SYNCS.PHASECHK.TRANS64.TRYWAIT P0, [R113+URZ+0x270], R2 ;  /* 0x00027002710075a7 */ /* 0x000e6400080011ff */
[----:B-1----:R-:W-:Y:S05]  /*6b80*/  @!P0 BRA `(.L_x_123) ;  /* 0x0000002c006c8947 */ /* 0x002fea0003800000 */
.L_x_122:
[----:B------:R-:W-:Y:S05]  /*6b90*/  @!P1 BRA `(.L_x_124) ;  /* 0x0000000000409947 */ /* 0x000fea0003800000 */
[----:B------:R-:W4:Y:S01]  /*6ba0*/  LDCU.64 UR8, c[0x4][0x70] ;  /* 0x01000e00ff0877ac */ /* 0x000f220008000a00 */
[----:B------:R-:W-:Y:S01]  /*6bb0*/  MOV R3, 0x0 ;  /* 0x0000000000037802 */ /* 0x000fe20000000f00 */
[----:B------:R-:W-:Y:S02]  /*6bc0*/  HFMA2 R12, -RZ, RZ, 0, 5.9604644775390625e-08 ;  /* 0x00000001ff0c7431 */ /* 0x000fe400000001ff */
[----:B------:R-:W-:Y:S02]  /*6bd0*/  IMAD.MOV.U32 R8, RZ, RZ, 0x192 ;  /* 0x00000192ff087424 */ /* 0x000fe400078e00ff */
[----:B------:R-:W-:Y:S01]  /*6be0*/  IMAD.MOV.U32 R13, RZ, RZ, RZ ;  /* 0x000000ffff0d7224 */ /* 0x000fe200078e00ff */
[----:B------:R-:W5:Y:S01]  /*6bf0*/  LDCU.64 UR6, c[0x4][0x78] ;  /* 0x01000f00ff0677ac */ /* 0x000f620008000a00 */
[----:B-1----:R-:W1:Y:S01]  /*6c00*/  LDC.64 R2, c[0x4][R3] ;  /* 0x0100000003027b82 */ /* 0x002e620000000a00 */
[----:B------:R-:W2:Y:S01]  /*6c10*/  LDCU.64 UR4, c[0x4][0x10] ;  /* 0x01000200ff0477ac */ /* 0x000ea20008000a00 */
[----:B----4-:R-:W-:Y:S01]  /*6c20*/  MOV R5, UR9 ;  /* 0x0000000900057c02 */ /* 0x010fe20008000f00 */
[----:B------:R-:W-:Y:S01]  /*6c30*/  IMAD.U32 R4, RZ, RZ, UR8 ;  /* 0x00000008ff047e24 */ /* 0x000fe2000f8e00ff */
[----:B-----5:R-:W-:Y:S01]  /*6c40*/  MOV R7, UR7 ;  /* 0x0000000700077c02 */ /* 0x020fe20008000f00 */
[----:B------:R-:W-:Y:S01]  /*6c50*/  IMAD.U32 R6, RZ, RZ, UR6 ;  /* 0x00000006ff067e24 */ /* 0x000fe2000f8e00ff */
[----:B--2---:R-:W-:Y:S01]  /*6c60*/  MOV R11, UR5 ;  /* 0x00000005000b7c02 */ /* 0x004fe20008000f00 */
[----:B------:R-:W-:Y:S02]  /*6c70*/  IMAD.U32 R10, RZ, RZ, UR4 ;  /* 0x00000004ff0a7e24 */ /* 0x000fe4000f8e00ff */
[----:B------:R-:W-:Y:S07]  /*6c80*/  LEPC R20, `(.L_x_124) ;  /* 0x000000001014794e */ /* 0x000fee0000000000 */
[----:B-1-3--:R-:W-:Y:S05]  /*6c90*/  CALL.ABS.NOINC R2 ;  /* 0x0000000002007343 */ /* 0x00afea0003c00000 */
.L_x_124:
[-C--:B---3--:R-:W-:Y:S01]  /*6ca0*/  F2FP.F16.E5M2.UNPACK_B R51, R80.reuse ;  /* 0x00000050ff33723e */ /* 0x088fe200020004ff */
[----:B------:R-:W-:Y:S05]  /*6cb0*/  WARPSYNC.ALL ;  /* 0x0000000000007948 */ /* 0x000fea0003800000 */
[----:B------:R-:W-:Y:S01]  /*6cc0*/  R2UR UR4, R48 ;  /* 0x00000000300472ca */ /* 0x000fe200000e0000 */
[--C-:B------:R-:W-:Y:S01]  /*6cd0*/  HADD2.F32 R50, -RZ, R51.reuse.H0_H0 ;  /* 0x20000033ff327230 */ /* 0x100fe20000004100 */
[----:B------:R-:W-:Y:S01]  /*6ce0*/  F2FP.F16.E5M2.UNPACK_B R53, R80.H1 ;  /* 0x00000050ff35723e */ /* 0x000fe200030004ff */
[----:B------:R-:W-:Y:S01]  /*6cf0*/  HADD2.F32 R51, -RZ, R51.H1_H1 ;  /* 0x30000033ff337230 */ /* 0x000fe20000004100 */
[-C--:B------:R-:W-:Y:S01]  /*6d00*/  F2FP.F16.E5M2.UNPACK_B R55, R81.reuse ;  /* 0x00000051ff37723e */ /* 0x080fe200020004ff */
[----:B------:R-:W-:Y:S01]  /*6d10*/  BSSY.RECONVERGENT B0, `(.L_x_125) ;  /* 0x0000099000007945 */ /* 0x000fe20003800200 */
[----:B------:R-:W-:Y:S01]  /*6d20*/  F2FP.F16.E5M2.UNPACK_B R57, R81.H1 ;  /* 0x00000051ff39723e */ /* 0x000fe200030004ff */
[--C-:B------:R-:W-:Y:S01]  /*6d30*/  HADD2.F32 R52, -RZ, R53.reuse.H0_H0 ;  /* 0x20000035ff347230 */ /* 0x100fe20000004100 */
[-C--:B------:R-:W-:Y:S01]  /*6d40*/  F2FP.F16.E5M2.UNPACK_B R59, R82.reuse ;  /* 0x00000052ff3b723e */ /* 0x080fe200020004ff */
[----:B------:R-:W-:Y:S01]  /*6d50*/  HADD2.F32 R54, -RZ, R53.H1_H1 ;  /* 0x30000035ff367230 */ /* 0x000fe20000004100 */
[----:B------:R-:W-:Y:S01]  /*6d60*/  F2FP.F16.E5M2.UNPACK_B R61, R82.H1 ;  /* 0x00000052ff3d723e */ /* 0x000fe200030004ff */
[--C-:B------:R-:W-:Y:S01]  /*6d70*/  HADD2.F32 R53, -RZ, R55.reuse.H0_H0 ;  /* 0x20000037ff357230 */ /* 0x100fe20000004100 */
[-C--:B------:R-:W-:Y:S01]  /*6d80*/  F2FP.F16.E5M2.UNPACK_B R63, R83.reuse ;  /* 0x00000053ff3f723e */ /* 0x080fe200020004ff */
[----:B------:R-:W-:Y:S01]  /*6d90*/  LDTM.16dp32bit_t0_t15.x32 R4, tmem[UR4] ;  /* 0x00000004000479ee */ /* 0x000fe20008a80000 */
[----:B------:R-:W2:Y:S01]  /*6da0*/  LDTM.16dp32bit_t16_t31.x32 R4, tmem[UR4+0x20] ;  /* 0x00002004000479ee */ /* 0x000ea20008aa0000 */
[----:B------:R-:W-:Y:S01]  /*6db0*/  SHF.L.U32 R125, R102, 0x4, RZ ;  /* 0x00000004667d7819 */ /* 0x000fe200000006ff */
[----:B------:R-:W-:Y:S01]  /*6dc0*/  HADD2.F32 R56, -RZ, R55.H1_H1 ;  /* 0x30000037ff387230 */ /* 0x000fe20000004100 */
[----:B------:R-:W-:Y:S01]  /*6dd0*/  ISETP.NE.AND P6, PT, R114, RZ, PT ;  /* 0x000000ff7200720c */ /* 0x000fe20003fc5270 */
[----:B------:R-:W-:Y:S01]  /*6de0*/  HADD2.F32 R60, -RZ, R59.H1_H1 ;  /* 0x3000003bff3c7230 */ /* 0x000fe20000004100 */
[----:B------:R-:W-:Y:S01]  /*6df0*/  IADD3 R114, PT, PT, R100, UR49, RZ ;  /* 0x0000003164727c10 */ /* 0x000fe2000fffe0ff */
[----:B------:R-:W-:Y:S01]  /*6e00*/  HADD2.F32 R64, -RZ, R63.H1_H1 ;  /* 0x3000003fff407230 */ /* 0x000fe20000004100 */
[----:B------:R-:W-:Y:S01]  /*6e10*/  F2FP.F16.E5M2.UNPACK_B R65, R83.H1 ;  /* 0x00000053ff41723e */ /* 0x000fe200030004ff */
[--C-:B------:R-:W-:Y:S01]  /*6e20*/  HADD2.F32 R55, -RZ, R57.reuse.H0_H0 ;  /* 0x20000039ff377230 */ /* 0x100fe20000004100 */
[----:B------:R-:W-:Y:S01]  /*6e30*/  IADD3 R114, PT, PT, R114, R125, RZ ;  /* 0x0000007d72727210 */ /* 0x000fe20007ffe0ff */
[----:B------:R-:W-:Y:S01]  /*6e40*/  HADD2.F32 R58, -RZ, R57.H1_H1 ;  /* 0x30000039ff3a7230 */ /* 0x000fe20000004100 */
[-C--:B------:R-:W-:Y:S01]  /*6e50*/  F2FP.F16.E5M2.UNPACK_B R67, R84.reuse ;  /* 0x00000054ff43723e */ /* 0x080fe200020004ff */
[----:B------:R-:W-:Y:S01]  /*6e60*/  HADD2.F32 R57, -RZ, R59.H0_H0 ;  /* 0x2000003bff397230 */ /* 0x000fe20000004100 */
[----:B------:R-:W-:Y:S01]  /*6e70*/  F2FP.F16.E5M2.UNPACK_B R69, R84.H1 ;  /* 0x00000054ff45723e */ /* 0x000fe200030004ff */
[----:B------:R-:W-:Y:S01]  /*6e80*/  HADD2.F32 R59, -RZ, R61.H0_H0 ;  /* 0x2000003dff3b7230 */ /* 0x000fe20000004100 */
[-C--:B------:R-:W-:Y:S01]  /*6e90*/  F2FP.F16.E5M2.UNPACK_B R71, R85.reuse ;  /* 0x00000055ff47723e */ /* 0x080fe200020004ff */
[----:B------:R-:W-:Y:S01]  /*6ea0*/  HADD2.F32 R68, -RZ, R67.H1_H1 ;  /* 0x30000043ff447230 */ /* 0x000fe20000004100 */
[----:B------:R-:W-:Y:S01]  /*6eb0*/  F2FP.F16.E5M2.UNPACK_B R73, R85.H1 ;  /* 0x00000055ff49723e */ /* 0x000fe200030004ff */
[----:B------:R-:W-:Y:S01]  /*6ec0*/  HADD2.F32 R62, -RZ, R61.H1_H1 ;  /* 0x3000003dff3e7230 */ /* 0x000fe20000004100 */
[-C--:B------:R-:W-:Y:S01]  /*6ed0*/  F2FP.F16.E5M2.UNPACK_B R75, R86.reuse ;  /* 0x00000056ff4b723e */ /* 0x080fe200020004ff */
[----:B------:R-:W-:Y:S01]  /*6ee0*/  HADD2.F32 R61, -RZ, R63.H0_H0 ;  /* 0x2000003fff3d7230 */ /* 0x000fe20000004100 */
[----:B------:R-:W-:Y:S01]  /*6ef0*/  F2FP.F16.E5M2.UNPACK_B R77, R86.H1 ;  /* 0x00000056ff4d723e */ /* 0x000fe200030004ff */
[----:B------:R-:W-:Y:S01]  /*6f00*/  HADD2.F32 R72, -RZ, R71.H1_H1 ;  /* 0x30000047ff487230 */ /* 0x000fe20000004100 */
[----:B------:R-:W-:Y:S01]  /*6f10*/  F2FP.F16.E5M2.UNPACK_B R79, R87.H1 ;  /* 0x00000057ff4f723e */ /* 0x000fe200030004ff */
[C---:B--2---:R-:W-:Y:S01]  /*6f20*/  FMUL R0, R47.reuse, R4 ;  /* 0x000000042f007220 */ /* 0x044fe20000400000 */
[C---:B-1----:R-:W-:Y:S01]  /*6f30*/  FMUL R2, R47.reuse, R5 ;  /* 0x000000052f027220 */ /* 0x042fe20000400000 */
[C---:B------:R-:W-:Y:S01]  /*6f40*/  FMUL R4, R47.reuse, R8 ;  /* 0x000000082f047220 */ /* 0x040fe20000400000 */
[----:B------:R-:W-:Y:S01]  /*6f50*/  FMUL R5, R47, R9 ;  /* 0x000000092f057220 */ /* 0x000fe20000400000 */
[C---:B------:R-:W-:Y:S01]  /*6f60*/  FFMA R0, R49.reuse, R50, R0 ;  /* 0x0000003231007223 */ /* 0x040fe20000000000 */
[----:B------:R-:W-:Y:S01]  /*6f70*/  FFMA R2, R49, R51, R2 ;  /* 0x0000003331027223 */ /* 0x000fe20000000002 */
[C---:B------:R-:W-:Y:S01]  /*6f80*/  FMUL R8, R47.reuse, R12 ;  /* 0x0000000c2f087220 */ /* 0x040fe20000400000 */
[C---:B------:R-:W-:Y:S01]  /*6f90*/  FMUL R9, R47.reuse, R13 ;  /* 0x0000000d2f097220 */ /* 0x040fe20000400000 */
[C---:B------:R-:W-:Y:S01]  /*6fa0*/  FMUL R12, R47.reuse, R16 ;  /* 0x000000102f0c7220 */ /* 0x040fe20000400000 */
[C---:B------:R-:W-:Y:S01]  /*6fb0*/  FMUL R13, R47.reuse, R17 ;  /* 0x000000112f0d7220 */ /* 0x040fe20000400000 */
[C---:B------:R-:W-:Y:S01]  /*6fc0*/  FMUL R16, R47.reuse, R20 ;  /* 0x000000142f107220 */ /* 0x040fe20000400000 */
[C---:B------:R-:W-:Y:S01]  /*6fd0*/  FMUL R17, R47.reuse, R21 ;  /* 0x000000152f117220 */ /* 0x040fe20000400000 */
[C---:B------:R-:W-:Y:S01]  /*6fe0*/  FMUL R20, R47.reuse, R24 ;  /* 0x000000182f147220 */ /* 0x040fe20000400000 */
[C---:B------:R-:W-:Y:S01]  /*6ff0*/  FMUL R21, R47.reuse, R25 ;  /* 0x000000192f157220 */ /* 0x040fe20000400000 */
[----:B------:R-:W-:Y:S02]  /*7000*/  HADD2.F32 R76, -RZ, R75.H1_H1 ;  /* 0x3000004bff4c7230 */ /* 0x000fe40000004100 */
[C---:B------:R-:W-:Y:S01]  /*7010*/  FMUL R24, R47.reuse, R28 ;  /* 0x0000001c2f187220 */ /* 0x040fe20000400000 */
[C---:B------:R-:W-:Y:S01]  /*7020*/  FMUL R25, R47.reuse, R29 ;  /* 0x0000001d2f197220 */ /* 0x040fe20000400000 */
[C---:B------:R-:W-:Y:S01]  /*7030*/  FMUL R28, R47.reuse, R32 ;  /* 0x000000202f1c7220 */ /* 0x040fe20000400000 */
[C---:B------:R-:W-:Y:S01]  /*7040*/  FMUL R29, R47.reuse, R33 ;  /* 0x000000212f1d7220 */ /* 0x040fe20000400000 */
[C---:B------:R-:W-:Y:S01]  /*7050*/  FMUL R3, R47.reuse, R6 ;  /* 0x000000062f037220 */ /* 0x040fe20000400000 */
[C---:B------:R-:W-:Y:S01]  /*7060*/  FMUL R7, R47.reuse, R7 ;  /* 0x000000072f077220 */ /* 0x040fe20000400000 */
[C---:B------:R-:W-:Y:S01]  /*7070*/  FMUL R6, R47.reuse, R10 ;  /* 0x0000000a2f067220 */ /* 0x040fe20000400000 */
[----:B------:R-:W-:Y:S01]  /*7080*/  FMUL R11, R47, R11 ;  /* 0x0000000b2f0b7220 */ /* 0x000fe20000400000 */
[C---:B------:R-:W-:Y:S01]  /*7090*/  FFMA R3, R49.reuse, R52, R3 ;  /* 0x0000003431037223 */ /* 0x040fe20000000003 */
[C---:B------:R-:W-:Y:S01]  /*70a0*/  FFMA R7, R49.reuse, R54, R7 ;  /* 0x0000003631077223 */ /* 0x040fe20000000007 */
[C---:B------:R-:W-:Y:S01]  /*70b0*/  FFMA R4, R49.reuse, R53, R4 ;  /* 0x0000003531047223 */ /* 0x040fe20000000004 */
[----:B------:R-:W-:Y:S01]  /*70c0*/  F2FP.F16.E5M2.UNPACK_B R50, R87 ;  /* 0x00000057ff32723e */ /* 0x000fe200020004ff */
[C---:B------:R-:W-:Y:S01]  /*70d0*/  FFMA R5, R49.reuse, R56, R5 ;  /* 0x0000003831057223 */ /* 0x040fe20000000005 */
[----:B------:R-:W-:Y:S01]  /*70e0*/  FFMA R6, R49, R55, R6 ;  /* 0x0000003731067223 */ /* 0x000fe20000000006 */
[----:B------:R-:W-:Y:S01]  /*70f0*/  F2FP.SATFINITE.E5M2.F32.PACK_AB_MERGE_C R117, R7, R3, RZ ;  /* 0x000000030775723e */ /* 0x000fe200048060ff */
[C---:B------:R-:W-:Y:S01]  /*7100*/  FFMA R11, R49.reuse, R58, R11 ;  /* 0x0000003a310b7223 */ /* 0x040fe2000000000b */
[C---:B------:R-:W-:Y:S01]  /*7110*/  FFMA R8, R49.reuse, R57, R8 ;  /* 0x0000003931087223 */ /* 0x040fe20000000008 */
[----:B------:R-:W-:Y:S01]  /*7120*/  ISETP.NE.AND P0, PT, R110, RZ, PT ;  /* 0x000000ff6e00720c */ /* 0x000fe20003f05270 */
[----:B------:R-:W-:Y:S01]  /*7130*/  FFMA R9, R49, R60, R9 ;  /* 0x0000003c31097223 */ /* 0x000fe20000000009 */
[----:B------:R-:W-:Y:S01]  /*7140*/  F2FP.SATFINITE.E5M2.F32.PACK_AB_MERGE_C R116, R2, R0, R117 ;  /* 0x000000000274723e */ /* 0x000fe20004806075 */
[--C-:B------:R-:W-:Y:S01]  /*7150*/  HADD2.F32 R51, -RZ, R50.reuse.H0_H0 ;  /* 0x20000032ff337230 */ /* 0x100fe20000004100 */
[----:B------:R-:W-:Y:S01]  /*7160*/  F2FP.SATFINITE.E5M2.F32.PACK_AB_MERGE_C R117, R11, R6, RZ ;  /* 0x000000060b75723e */ /* 0x000fe200048060ff */
[----:B------:R-:W-:Y:S02]  /*7170*/  HADD2.F32 R50, -RZ, R50.H1_H1 ;  /* 0x30000032ff327230 */ /* 0x000fe40000004100 */
[C---:B------:R-:W-:Y:S01]  /*7180*/  FMUL R10, R47.reuse, R14 ;  /* 0x0000000e2f0a7220 */ /* 0x040fe20000400000 */
[----:B------:R-:W-:Y:S01]  /*7190*/  FMUL R15, R47, R15 ;  /* 0x0000000f2f0f7220 */ /* 0x000fe20000400000 */
[--C-:B------:R-:W-:Y:S01]  /*71a0*/  HADD2.F32 R63, -RZ, R65.reuse.H0_H0 ;  /* 0x20000041ff3f7230 */ /* 0x100fe20000004100 */
[----:B------:R-:W-:Y:S01]  /*71b0*/  F2FP.SATFINITE.E5M2.F32.PACK_AB_MERGE_C R117, R5, R4, R117 ;  /* 0x000000040575723e */ /* 0x000fe20004806075 */
[C---:B------:R-:W-:Y:S01]  /*71c0*/  FFMA R10, R49.reuse, R59, R10 ;  /* 0x0000003b310a7223 */ /* 0x040fe2000000000a */
[C---:B------:R-:W-:Y:S01]  /*71d0*/  FFMA R15, R49.reuse, R62, R15 ;  /* 0x0000003e310f7223 */ /* 0x040fe2000000000f */
[C---:B------:R-:W-:Y:S01]  /*71e0*/  FFMA R12, R49.reuse, R61, R12 ;  /* 0x0000003d310c7223 */ /* 0x040fe2000000000c */
[----:B------:R-:W-:Y:S01]  /*71f0*/  FFMA R13, R49, R64, R13 ;  /* 0x00000040310d7223 */ /* 0x000fe2000000000d */
[----:B------:R-:W-:Y:S02]  /*7200*/  HADD2.F32 R66, -RZ, R65.H1_H1 ;  /* 0x30000041ff427230 */ /* 0x000fe40000004100 */
[C---:B------:R-:W-:Y:S01]  /*7210*/  FMUL R14, R47.reuse, R18 ;  /* 0x000000122f0e7220 */ /* 0x040fe20000400000 */
[----:B------:R-:W-:Y:S02]  /*7220*/  HADD2.F32 R65, -RZ, R67.H0_H0 ;  /* 0x20000043ff417230 */ /* 0x000fe40000004100 */
[----:B------:R-:W-:Y:S01]  /*7230*/  FMUL R19, R47, R19 ;  /* 0x000000132f137220 */ /* 0x000fe20000400000 */
[--C-:B------:R-:W-:Y:S02]  /*7240*/  HADD2.F32 R67, -RZ, R69.reuse.H0_H0 ;  /* 0x20000045ff437230 */ /* 0x100fe40000004100 */
[----:B------:R-:W-:Y:S01]  /*7250*/  FFMA R14, R49, R63, R14 ;  /* 0x0000003f310e7223 */ /* 0x000fe2000000000e */
[----:B------:R-:W-:Y:S02]  /*7260*/  HADD2.F32 R70, -RZ, R69.H1_H1 ;  /* 0x30000045ff467230 */ /* 0x000fe40000004100 */
[----:B------:R-:W-:Y:S01]  /*7270*/  FMUL R18, R47, R22 ;  /* 0x000000162f127220 */ /* 0x000fe20000400000 */
[----:B------:R-:W-:Y:S02]  /*7280*/  HADD2.F32 R69, -RZ, R71.H0_H0 ;  /* 0x20000047ff457230 */ /* 0x000fe40000004100 */
[----:B------:R-:W-:Y:S01]  /*7290*/  FFMA R19, R49, R66, R19 ;  /* 0x0000004231137223 */ /* 0x000fe20000000013 */
[----:B------:R-:W-:Y:S01]  /*72a0*/  FMUL R23, R47, R23 ;  /* 0x000000172f177220 */ /* 0x000fe20000400000 */
[C---:B------:R-:W-:Y:S01]  /*72b0*/  FFMA R16, R49.reuse, R65, R16 ;  /* 0x0000004131107223 */ /* 0x040fe20000000010 */
[C---:B------:R-:W-:Y:S01]  /*72c0*/  FFMA R17, R49.reuse, R68, R17 ;  /* 0x0000004431117223 */ /* 0x040fe20000000011 */
        /* <DEDUP_REMOVED lines=23> */
[----:B------:R-:W-:Y:S01]  /*7440*/  F2FP.SATFINITE.E5M2.F32.PACK_AB_MERGE_C R118, R15, R10, RZ ;  /* 0x0000000a0f76723e */ /* 0x000fe200048060ff */
[----:B------:R-:W-:Y:S01]  /*7450*/  FFMA R28, R49, R51, R28 ;  /* 0x00000033311c7223 */ /* 0x000fe2000000001c */
[----:B------:R-:W-:Y:S01]  /*7460*/  F2FP.SATFINITE.E5M2.F32.PACK_AB_MERGE_C R119, R19, R14, RZ ;  /* 0x0000000e1377723e */ /* 0x000fe200048060ff */
[C---:B------:R-:W-:Y:S01]  /*7470*/  FFMA R29, R49.reuse, R50, R29 ;  /* 0x00000032311d7223 */ /* 0x040fe2000000001d */
[C---:B------:R-:W-:Y:S01]  /*7480*/  FFMA R30, R49.reuse, R77, R30 ;  /* 0x0000004d311e7223 */ /* 0x040fe2000000001e */
[----:B------:R-:W-:Y:S01]  /*7490*/  FFMA R35, R49, R52, R35 ;  /* 0x0000003431237223 */ /* 0x000fe20000000023 */
[----:B------:R-:W-:Y:S02]  /*74a0*/  F2FP.SATFINITE.E5M2.F32.PACK_AB_MERGE_C R118, R9, R8, R118 ;  /* 0x000000080976723e */ /* 0x000fe40004806076 */
[----:B------:R-:W-:Y:S02]  /*74b0*/  F2FP.SATFINITE.E5M2.F32.PACK_AB_MERGE_C R119, R13, R12, R119 ;  /* 0x0000000c0d77723e */ /* 0x000fe40004806077 */
[----:B------:R-:W-:Y:S02]  /*74c0*/  F2FP.SATFINITE.E5M2.F32.PACK_AB_MERGE_C R120, R23, R18, RZ ;  /* 0x000000121778723e */ /* 0x000fe400048060ff */
[----:B------:R-:W-:Y:S01]  /*74d0*/  F2FP.SATFINITE.E5M2.F32.PACK_AB_MERGE_C R121, R27, R22, RZ ;  /* 0x000000161b79723e */ /* 0x000fe200048060ff */
[----:B------:R1:W-:Y:S01]  /*74e0*/  STS.128 [R100+UR49+0x2400], R116 ;  /* 0x0024007464007988 */ /* 0x0003e20008000c31 */
[----:B------:R-:W-:Y:S02]  /*74f0*/  F2FP.SATFINITE.E5M2.F32.PACK_AB_MERGE_C R122, R31, R26, RZ ;  /* 0x0000001a1f7a723e */ /* 0x000fe400048060ff */
[----:B------:R-:W-:Y:S02]  /*7500*/  F2FP.SATFINITE.E5M2.F32.PACK_AB_MERGE_C R123, R35, R30, RZ ;  /* 0x0000001e237b723e */ /* 0x000fe400048060ff */
[----:B------:R-:W-:Y:S02]  /*7510*/  F2FP.SATFINITE.E5M2.F32.PACK_AB_MERGE_C R120, R17, R16, R120 ;  /* 0x000000101178723e */ /* 0x000fe40004806078 */
[----:B------:R-:W-:Y:S02]  /*7520*/  F2FP.SATFINITE.E5M2.F32.PACK_AB_MERGE_C R121, R21, R20, R121 ;  /* 0x000000141579723e */ /* 0x000fe40004806079 */
[----:B------:R-:W-:Y:S02]  /*7530*/  F2FP.SATFINITE.E5M2.F32.PACK_AB_MERGE_C R122, R25, R24, R122 ;  /* 0x00000018197a723e */ /* 0x000fe4000480607a */
[----:B------:R-:W-:Y:S02]  /*7540*/  F2FP.SATFINITE.E5M2.F32.PACK_AB_MERGE_C R123, R29, R28, R123 ;  /* 0x0000001c1d7b723e */ /* 0x000fe4000480607b */
[----:B------:R-:W-:Y:S02]  /*7550*/  LEA R32, R105, UR49, 0x3 ;  /* 0x0000003169207c11 */ /* 0x000fe4000f8e18ff */
[----:B------:R-:W-:Y:S01]  /*7560*/  @P6 SHF.L.U32 R33, R104, 0x1f, RZ ;  /* 0x0000001f68216819 */ /* 0x000fe200000006ff */
[----:B------:R1:W-:Y:S01]  /*7570*/  STS.128 [R114+0x2410], R120 ;  /* 0x0024107872007388 */ /* 0x0003e20000000c00 */
[----:B------:R-:W-:Y:S01]  /*7580*/  @!PT LDS RZ, [RZ] ;  /* 0x00000000fffff984 */ /* 0x000fe20000000800 */
[----:B------:R-:W-:Y:S01]  /*7590*/  @!PT LDS RZ, [RZ] ;  /* 0x00000000fffff984 */ /* 0x000fe20000000800 */
[----:B------:R-:W-:Y:S01]  /*75a0*/  @!PT LDS RZ, [RZ] ;  /* 0x00000000fffff984 */ /* 0x000fe20000000800 */
[----:B------:R-:W-:Y:S01]  /*75b0*/  @!PT LDS RZ, [RZ] ;  /* 0x00000000fffff984 */ /* 0x000fe20000000800 */
[----:B------:R2:W-:Y:S07]  /*75c0*/  MEMBAR.ALL.CTA ;  /* 0x0000000000007992 */ /* 0x0005ee0000008000 */
[----:B--2---:R-:W2:Y:S02]  /*75d0*/  FENCE.VIEW.ASYNC.S ;  /* 0x00000000000073c6 */ /* 0x004ea40000000000 */
[----:B--2---:R-:W-:Y:S06]  /*75e0*/  BAR.SYNC.DEFER_BLOCKING 0x1, 0x80 ;  /* 0x0042000000007b1d */ /* 0x004fec0000010000 */
[----:B------:R-:W-:Y:S05]  /*75f0*/  @P0 BRA `(.L_x_126) ;  /* 0x0000000000280947 */ /* 0x000fea0003800000 */
[----:B------:R-:W-:Y:S02]  /*7600*/  UIADD3 UR4, UPT, UPT, UR49, 0x2400, URZ ;  /* 0x0000240031047890 */ /* 0x000fe4000fffe0ff */
[----:B------:R-:W-:Y:S01]  /*7610*/  UIADD3 UR6, UP0, UPT, UR52, 0x680, URZ ;  /* 0x0000068034067890 */ /* 0x000fe2000ff1e0ff */
[----:B------:R-:W-:Y:S03]  /*7620*/  UMOV UR43, UR36 ;  /* 0x00000024002b7c82 */ /* 0x000fe60008000000 */
[----:B------:R-:W-:Y:S01]  /*7630*/  MOV R109, UR4 ;  /* 0x00000004006d7c02 */ /* 0x000fe20008000f00 */
[----:B------:R-:W-:Y:S03]  /*7640*/  UIADD3.X UR7, UPT, UPT, URZ, UR53, URZ, UP0, !UPT ;  /* 0x00000035ff077290 */ /* 0x000fe600087fe4ff */
[----:B------:R-:W-:Y:S11]  /*7650*/  R2UR UR40, R109 ;  /* 0x000000006d2872ca */ /* 0x000ff600000e0000 */
[----:B------:R-:W-:Y:S02]  /*7660*/  @!UPT UIADD3 URZ, UPT, UPT, URZ, URZ, URZ ;  /* 0x000000fffffff290 */ /* 0x000fe4000fffe0ff */
[----:B------:R2:W-:Y:S01]  /*7670*/  UTMASTG.3D [UR40], [UR6] ;  /* 0x00000028060073b5 */ /* 0x0005e20008010000 */
[----:B------:R0:W-:Y:S01]  /*7680*/  UTMACMDFLUSH ;  /* 0x00000000000079b7 */ /* 0x0001e20000000000 */
[----:B--2---:R-:W-:Y:S04]  /*7690*/  DEPBAR.LE SB0, 0x1 ;  /* 0x000080400000791a */ /* 0x004fe80000000000 */
.L_x_126:
[----:B------:R-:W-:Y:S05]  /*76a0*/  BSYNC.RECONVERGENT B0 ;  /* 0x0000000000007941 */ /* 0x000fea0003800200 */
.L_x_125:
[----:B------:R-:W-:Y:S06]  /*76b0*/  BAR.SYNC.DEFER_BLOCKING 0x1, 0x80 ;  /* 0x0042000000007b1d */ /* 0x000fec0000010000 */
[----:B------:R-:W2:Y:S01]  /*76c0*/  @P6 SYNCS.PHASECHK.TRANS64.TRYWAIT P0, [R32+URZ+0x220], R33 ;  /* 0x00022021200065a7 */ /* 0x000ea200080011ff */
[----:B------:R-:W-:Y:S01]  /*76d0*/  BSSY B1, `(.L_x_127) ;  /* 0x0000020000017945 */ /* 0x000fe20003800000 */
[----:B--2---:R-:W-:Y:S03]  /*76e0*/  @P6 SEL R115, RZ, 0x1, !P0 ;  /* 0x00000001ff736807 */ /* 0x004fe60004000000 */
[----:B------:R-:W-:Y:S05]  /*76f0*/  @!P6 BRA `(.L_x_128) ;  /* 0x000000000074e947 */ /* 0x000fea0003800000 */
[----:B------:R-:W-:Y:S01]  /*7700*/  ISETP.NE.AND P1, PT, R124, RZ, PT ;  /* 0x000000ff7c00720c */ /* 0x000fe20003f25270 */
[----:B------:R-:W-:Y:S01]  /*7710*/  BSSY B0, `(.L_x_129) ;  /* 0x0000009000007945 */ /* 0x000fe20003800000 */
[----:B------:R-:W-:Y:S11]  /*7720*/  ISETP.NE.AND P0, PT, R115, RZ, PT ;  /* 0x000000ff7300720c */ /* 0x000ff60003f05270 */
[----:B------:R-:W-:Y:S05]  /*7730*/  @P1 IMAD R0, R105, 0x1000, R100 ;  /* 0x0000100069001824 */ /* 0x000fea00078e0264 */
[----:B------:R-:W-:Y:S05]  /*7740*/  @P1 IADD3 R2, PT, PT, R0, UR49, RZ ;  /* 0x0000003100021c10 */ /* 0x000fea000fffe0ff */
[----:B------:R-:W-:Y:S01]  /*7750*/  @P1 IMAD.IADD R2, R2, 0x1, R125 ;  /* 0x0000000102021824 */ /* 0x000fe200078e027d */
[----:B------:R-:W-:Y:S06]  /*7760*/  @P0 BRA `(.L_x_130) ;  /* 0x00000000000c0947 */ /* 0x000fec0003800000 */
[----:B------:R-:W-:Y:S04]  /*7770*/  SHF.L.U32 R3, R104, 0x1f, RZ ;  /* 0x0000001f68037819 */ /* 0x000fe800000006ff */
[----:B------:R-:W2:Y:S02]  /*7780*/  SYNCS.PHASECHK.TRANS64.TRYWAIT P0, [R32+URZ+0x220], R3 ;  /* 0x00022003200075a7 */ /* 0x000ea400080011ff */
[----:B--2---:R-:W-:Y:S05]  /*7790*/  @!P0 BRA `(.L_x_131) ;  /* 0x00000020007c8947 */ /* 0x004fea0003800000 */
.L_x_130:
[----:B------:R-:W-:Y:S05]  /*77a0*/  BSYNC B0 ;  /* 0x0000000000007941 */ /* 0x000fea0003800000 */
.L_x_129:
[----:B------:R-:W-:Y:S01]  /*77b0*/  ISETP.NE.AND P0, PT, R124, RZ, PT ;  /* 0x000000ff7c00720c */ /* 0x000fe20003f05270 */
[----:B--2---:R-:W-:Y:S02]  /*77c0*/  VIADD R32, R32, 0x230 ;  /* 0x0000023020207836 */ /* 0x004fe40000000000 */
[----:B------:R-:W-:Y:S02]  /*77d0*/  IMAD.U32 R3, RZ, RZ, UR37 ;  /* 0x00000025ff037e24 */ /* 0x000fe4000f8e00ff */
[----:B------:R-:W-:Y:S03]  /*77e0*/  VIADD R105, R105, 0x1 ;  /* 0x0000000169697836 */ /* 0x000fe60000000000 */
[----:B------:R-:W-:Y:S05]  /*77f0*/  PRMT R3, R3, 0x654, R32 ;  /* 0x0000065403037816 */ /* 0x000fea0000000020 */
[----:B------:R2:W3:Y:S04]  /*7800*/  @P0 LDS.128 R80, [R0+UR49+0x400] ;  /* 0x0004003100500984 */ /* 0x0004e80008000c00 */
[----:B------:R2:W4:Y:S01]  /*7810*/  @P0 LDS.128 R84, [R2+0x410] ;  /* 0x0004100002540984 */ /* 0x0005220000000c00 */
[C---:B------:R-:W-:Y:S01]  /*7820*/  ISETP.NE.AND P0, PT, R105.reuse, 0x2, PT ;  /* 0x000000026900780c */ /* 0x040fe20003f05270 */
[----:B------:R-:W-:Y:S01]  /*7830*/  @!PT LDS RZ, [RZ] ;  /* 0x00000000fffff984 */ /* 0x000fe20000000800 */
[----:B------:R-:W-:Y:S01]  /*7840*/  @!PT LDS RZ, [RZ] ;  /* 0x00000000fffff984 */ /* 0x000fe20000000800 */
[----:B------:R-:W-:Y:S01]  /*7850*/  @!PT LDS RZ, [RZ] ;  /* 0x00000000fffff984 */ /* 0x000fe20000000800 */
[----:B------:R-:W-:Y:S01]  /*7860*/  @!PT LDS RZ, [RZ] ;  /* 0x00000000fffff984 */ /* 0x000fe20000000800 */
[----:B------:R5:W-:Y:S06]  /*7870*/  MEMBAR.ALL.CTA ;  /* 0x0000000000007992 */ /* 0x000bec0000008000 */
[----:B-----5:R-:W5:Y:S01]  /*7880*/  FENCE.VIEW.ASYNC.S ;  /* 0x00000000000073c6 */ /* 0x020f620000000000 */
[----:B------:R-:W-:Y:S01]  /*7890*/  SEL R105, R105, RZ, P0 ;  /* 0x000000ff69697207 */ /* 0x000fe20000000000 */
[----:B-----5:R5:W-:Y:S02]  /*78a0*/  SYNCS.ARRIVE.TRANS64.RED.A1T0 RZ, [R3+URZ], RZ ;  /* 0x000000ff03ff79a7 */ /* 0x020be400081004ff */
[----:B-----5:R-:W-:Y:S04]  /*78b0*/  SEL R3, RZ, 0x1, P0 ;  /* 0x00000001ff037807 */ /* 0x020fe80000000000 */
[----:B--23--:R-:W-:Y:S02]  /*78c0*/  LOP3.LUT R104, R104, R3, RZ, 0x3c, !PT ;  /* 0x0000000368687212 */ /* 0x00cfe400078e3cff */
.L_x_128:
[----:B------:R-:W-:Y:S05]  /*78d0*/  BSYNC B1 ;  /* 0x0000000000017941 */ /* 0x000fea0003800000 */
.L_x_127:
[----:B------:R-:W-:Y:S05]  /*78e0*/  VIADD R0, R48, 0x40 ;  /* 0x0000004030007836 */ /* 0x000fea0000000000 */
[----:B------:R-:W-:Y:S04]  /*78f0*/  SHF.R.U32.HI R0, RZ, 0x15, R0 ;  /* 0x00000015ff007819 */ /* 0x000fe80000011600 */
[----:B------:R-:W-:Y:S11]  /*7900*/  LOP3.LUT P0, RZ, R0, 0x3, R101, 0x48, !PT ;  /* 0x0000000300ff7812 */ /* 0x000ff60007804865 */
[----:B------:R-:W-:Y:S02]  /*7910*/  @!UPT UIADD3 URZ, UPT, UPT, URZ, URZ, URZ ;  /* 0x000000fffffff290 */ /* 0x000fe4000fffe0ff */
[----:B------:R-:W-:Y:S05]  /*7920*/  @!P0 BRA `(.L_x_132) ;  /* 0x0000000000408947 */ /* 0x000fea0003800000 */
[----:B------:R-:W2:Y:S01]  /*7930*/  LDCU.64 UR8, c[0x4][0x70] ;  /* 0x01000e00ff0877ac */ /* 0x000ea20008000a00 */
[----:B------:R-:W-:Y:S01]  /*7940*/  MOV R3, 0x0 ;  /* 0x0000000000037802 */ /* 0x000fe20000000f00 */
[----:B------:R-:W-:Y:S02]  /*7950*/  HFMA2 R12, -RZ, RZ, 0, 5.9604644775390625e-08 ;  /* 0x00000001ff0c7431 */ /* 0x000fe400000001ff */
[----:B------:R-:W-:Y:S02]  /*7960*/  IMAD.MOV.U32 R8, RZ, RZ, 0x192 ;  /* 0x00000192ff087424 */ /* 0x000fe400078e00ff */
[----:B------:R-:W-:Y:S01]  /*7970*/  IMAD.MOV.U32 R13, RZ, RZ, RZ ;  /* 0x000000ffff0d7224 */ /* 0x000fe200078e00ff */
[----:B------:R-:W3:Y:S01]  /*7980*/  LDCU.64 UR6, c[0x4][0x78] ;  /* 0x01000f00ff0677ac */ /* 0x000ee20008000a00 */
[----:B------:R-:W1:Y:S01]  /*7990*/  LDC.64 R2, c[0x4][R3] ;  /* 0x0100000003027b82 */ /* 0x000e620000000a00 */
[----:B------:R-:W5:Y:S01]  /*79a0*/  LDCU.64 UR4, c[0x4][0x10] ;  /* 0x01000200ff0477ac */ /* 0x000f620008000a00 */
[----:B--2---:R-:W-:Y:S01]  /*79b0*/  MOV R5, UR9 ;  /* 0x0000000900057c02 */ /* 0x004fe20008000f00 */
[----:B------:R-:W-:Y:S01]  /*79c0*/  IMAD.U32 R4, RZ, RZ, UR8 ;  /* 0x00000008ff047e24 */ /* 0x000fe2000f8e00ff */
[----:B---3--:R-:W-:Y:S01]  /*79d0*/  MOV R7, UR7 ;  /* 0x0000000700077c02 */ /* 0x008fe20008000f00 */
[----:B------:R-:W-:Y:S01]  /*79e0*/  IMAD.U32 R6, RZ, RZ, UR6 ;  /* 0x00000006ff067e24 */ /* 0x000fe2000f8e00ff */
[----:B-----5:R-:W-:Y:S01]  /*79f0*/  MOV R11, UR5 ;  /* 0x00000005000b7c02 */ /* 0x020fe20008000f00 */
[----:B------:R-:W-:Y:S02]  /*7a00*/  IMAD.U32 R10, RZ, RZ, UR4 ;  /* 0x00000004ff0a7e24 */ /* 0x000fe4000f8e00ff */
[----:B------:R-:W-:Y:S07]  /*7a10*/  LEPC R20, `(.L_x_132) ;  /* 0x000000001014794e */ /* 0x000fee0000000000 */
[----:B-1--4-:R-:W-:Y:S05]  /*7a20*/  CALL.ABS.NOINC R2 ;  /* 0x0000000002007343 */ /* 0x012fea0003c00000 */
.L_x_132:
[----:B------:R-:W-:Y:S01]  /*7a30*/  ISETP.NE.AND P0, PT, R110, RZ, PT ;  /* 0x000000ff6e00720c */ /* 0x000fe20003f05270 */
[----:B------:R-:W-:Y:S05]  /*7a40*/  WARPSYNC.ALL ;  /* 0x0000000000007948 */ /* 0x000fea0003800000 */
[----:B------:R-:W-:Y:S01]  /*7a50*/  R2UR UR4, R48 ;  /* 0x00000000300472ca */ /* 0x000fe200000e0000 */
[----:B------:R-:W-:Y:S01]  /*7a60*/  BSSY.RECONVERGENT B0, `(.L_x_133) ;  /* 0x000009c000007945 */ /* 0x000fe20003800200 */
[-C--:B------:R-:W-:Y:S02]  /*7a70*/  F2FP.F16.E5M2.UNPACK_B R51, R80.reuse ;  /* 0x00000050ff33723e */ /* 0x080fe400020004ff */
[----:B------:R-:W-:Y:S02]  /*7a80*/  F2FP.F16.E5M2.UNPACK_B R80, R80.H1 ;  /* 0x00000050ff50723e */ /* 0x000fe400030004ff */
[-C--:B------:R-:W-:Y:S01]  /*7a90*/  F2FP.F16.E5M2.UNPACK_B R55, R81.reuse ;  /* 0x00000051ff37723e */ /* 0x080fe200020004ff */
[--C-:B------:R-:W-:Y:S01]  /*7aa0*/  HADD2.F32 R50, -RZ, R51.reuse.H0_H0 ;  /* 0x20000033ff327230 */ /* 0x100fe20000004100 */
[----:B------:R-:W-:Y:S01]  /*7ab0*/  F2FP.F16.E5M2.UNPACK_B R81, R81.H1 ;  /* 0x00000051ff51723e */ /* 0x000fe200030004ff */
[----:B------:R-:W-:Y:S01]  /*7ac0*/  HADD2.F32 R52, -RZ, R51.H1_H1 ;  /* 0x30000033ff347230 */ /* 0x000fe20000004100 */
[-C--:B------:R-:W-:Y:S01]  /*7ad0*/  F2FP.F16.E5M2.UNPACK_B R59, R82.reuse ;  /* 0x00000052ff3b723e */ /* 0x080fe200020004ff */
[--C-:B------:R-:W-:Y:S01]  /*7ae0*/  HADD2.F32 R51, -RZ, R80.reuse.H0_H0 ;  /* 0x20000050ff337230 */ /* 0x100fe20000004100 */
[----:B------:R-:W-:Y:S01]  /*7af0*/  F2FP.F16.E5M2.UNPACK_B R82, R82.H1 ;  /* 0x00000052ff52723e */ /* 0x000fe200030004ff */
[----:B------:R-:W-:Y:S01]  /*7b00*/  LDTM.16dp32bit_t0_t15.x32 R4, tmem[UR4+0x40] ;  /* 0x00004004000479ee */ /* 0x000fe20008a80000 */
[----:B------:R-:W2:Y:S01]  /*7b10*/  LDTM.16dp32bit_t16_t31.x32 R4, tmem[UR4+0x60] ;  /* 0x00006004000479ee */ /* 0x000ea20008aa0000 */
[----:B------:R-:W-:Y:S01]  /*7b20*/  NOP ;  /* 0x0000000000007918 */ /* 0x000fe20000000000 */
[--C-:B------:R-:W-:Y:S01]  /*7b30*/  HADD2.F32 R53, -RZ, R55.reuse.H0_H0 ;  /* 0x20000037ff357230 */ /* 0x100fe20000004100 */
[----:B------:R-:W-:Y:S01]  /*7b40*/  R2UR UR5, R113 ;  /* 0x00000000710572ca */ /* 0x000fe200000e0000 */
[----:B------:R-:W-:Y:S01]  /*7b50*/  HADD2.F32 R56, -RZ, R55.H1_H1 ;  /* 0x30000037ff387230 */ /* 0x000fe20000004100 */
[----:B------:R-:W-:Y:S01]  /*7b60*/  F2FP.F16.E5M2.UNPACK_B R63, R83 ;  /* 0x00000053ff3f723e */ /* 0x000fe200020004ff */
[--C-:B------:R-:W-:Y:S01]  /*7b70*/  HADD2.F32 R57, -RZ, R59.reuse.H0_H0 ;  /* 0x2000003bff397230 */ /* 0x100fe20000004100 */
[----:B----4-:R-:W-:Y:S01]  /*7b80*/  F2FP.F16.E5M2.UNPACK_B R67, R84 ;  /* 0x00000054ff43723e */ /* 0x010fe200020004ff */
[----:B------:R-:W-:Y:S01]  /*7b90*/  HADD2.F32 R60, -RZ, R59.H1_H1 ;  /* 0x3000003bff3c7230 */ /* 0x000fe20000004100 */
[----:B------:R-:W-:Y:S01]  /*7ba0*/  F2FP.F16.E5M2.UNPACK_B R71, R85 ;  /* 0x00000055ff47723e */ /* 0x000fe200020004ff */
[--C-:B------:R-:W-:Y:S01]  /*7bb0*/  HADD2.F32 R61, -RZ, R63.reuse.H0_H0 ;  /* 0x2000003fff3d7230 */ /* 0x100fe20000004100 */
[----:B------:R-:W-:Y:S01]  /*7bc0*/  F2FP.F16.E5M2.UNPACK_B R75, R86 ;  /* 0x00000056ff4b723e */ /* 0x000fe200020004ff */
[----:B------:R-:W-:Y:S01]  /*7bd0*/  HADD2.F32 R64, -RZ, R63.H1_H1 ;  /* 0x3000003fff407230 */ /* 0x000fe20000004100 */
[----:B------:R-:W-:Y:S01]  /*7be0*/  F2FP.F16.E5M2.UNPACK_B R77, R87 ;  /* 0x00000057ff4d723e */ /* 0x000fe200020004ff */
[--C-:B------:R-:W-:Y:S01]  /*7bf0*/  HADD2.F32 R65, -RZ, R67.reuse.H0_H0 ;  /* 0x20000043ff417230 */ /* 0x100fe20000004100 */
[----:B------:R-:W-:Y:S01]  /*7c00*/  F2FP.F16.E5M2.UNPACK_B R83, R83.H1 ;  /* 0x00000053ff53723e */ /* 0x000fe200030004ff */
[----:B------:R-:W-:Y:S01]  /*7c10*/  UIADD3 UR5, UPT, UPT, UR5, 0x290, URZ ;  /* 0x0000029005057890 */ /* 0x000fe2000fffe0ff */
[----:B------:R-:W-:Y:S01]  /*7c20*/  HADD2.F32 R67, -RZ, R67.H1_H1 ;  /* 0x30000043ff437230 */ /* 0x000fe20000004100 */
[----:B------:R-:W-:Y:S01]  /*7c30*/  F2FP.F16.E5M2.UNPACK_B R84, R84.H1 ;  /* 0x00000054ff54723e */ /* 0x000fe200030004ff */
[--C-:B------:R-:W-:Y:S01]  /*7c40*/  HADD2.F32 R69, -RZ, R71.reuse.H0_H0 ;  /* 0x20000047ff457230 */ /* 0x100fe20000004100 */
[----:B------:R-:W-:Y:S01]  /*7c50*/  UPRMT UR5, UR37, 0x654, UR5 ;  /* 0x0000065425057896 */ /* 0x000fe20008000005 */
[----:B------:R-:W-:Y:S01]  /*7c60*/  HADD2.F32 R72, -RZ, R71.H1_H1 ;  /* 0x30000047ff487230 */ /* 0x000fe20000004100 */
[----:B------:R-:W-:Y:S01]  /*7c70*/  F2FP.F16.E5M2.UNPACK_B R85, R85.H1 ;  /* 0x00000055ff55723e */ /* 0x000fe200030004ff */
[--C-:B------:R-:W-:Y:S02]  /*7c80*/  HADD2.F32 R73, -RZ, R75.reuse.H0_H0 ;  /* 0x2000004bff497230 */ /* 0x100fe40000004100 */
[C---:B--2---:R-:W-:Y:S01]  /*7c90*/  FMUL R4, R47.reuse, R4 ;  /* 0x000000042f047220 */ /* 0x044fe20000400000 */
[C---:B------:R-:W-:Y:S01]  /*7ca0*/  FMUL R5, R47.reuse, R5 ;  /* 0x000000052f057220 */ /* 0x040fe20000400000 */
[C---:B------:R-:W-:Y:S01]  /*7cb0*/  FMUL R8, R47.reuse, R8 ;  /* 0x000000082f087220 */ /* 0x040fe20000400000 */
[----:B------:R-:W-:Y:S01]  /*7cc0*/  FMUL R9, R47, R9 ;  /* 0x000000092f097220 */ /* 0x000fe20000400000 */
[C---:B------:R-:W-:Y:S01]  /*7cd0*/  FFMA R4, R49.reuse, R50, R4 ;  /* 0x0000003231047223 */ /* 0x040fe20000000004 */
[----:B------:R-:W-:Y:S01]  /*7ce0*/  SYNCS.ARRIVE.TRANS64.RED.A1T0 RZ, [UR5], RZ ;  /* 0x000000ffffff79a7 */ /* 0x000fe20008100405 */
        /* <DEDUP_REMOVED lines=18> */
[--C-:B------:R-:W-:Y:S02]  /*7e10*/  HADD2.F32 R55, -RZ, R81.reuse.H0_H0 ;  /* 0x20000051ff377230 */ /* 0x100fe40000004100 */
[----:B------:R-:W-:Y:S01]  /*7e20*/  FMUL R10, R47, R10 ;  /* 0x0000000a2f0a7220 */ /* 0x000fe20000400000 */
[C---:B------:R-:W-:Y:S01]  /*7e30*/  FFMA R6, R49.reuse, R51, R6 ;  /* 0x0000003331067223 */ /* 0x040fe20000000006 */
[----:B------:R-:W-:Y:S02]  /*7e40*/  HADD2.F32 R58, -RZ, R81.H1_H1 ;  /* 0x30000051ff3a7230 */ /* 0x000fe40000004100 */
[C---:B------:R-:W-:Y:S01]  /*7e50*/  FFMA R7, R49.reuse, R54, R7 ;  /* 0x0000003631077223 */ /* 0x040fe20000000007 */
[C---:B------:R-:W-:Y:S01]  /*7e60*/  FFMA R8, R49.reuse, R53, R8 ;  /* 0x0000003531087223 */ /* 0x040fe20000000008 */
[C---:B------:R-:W-:Y:S01]  /*7e70*/  FFMA R9, R49.reuse, R56, R9 ;  /* 0x0000003831097223 */ /* 0x040fe20000000009 */
[----:B------:R-:W-:Y:S01]  /*7e80*/  FFMA R10, R49, R55, R10 ;  /* 0x00000037310a7223 */ /* 0x000fe2000000000a */
[----:B------:R-:W-:Y:S01]  /*7e90*/  HADD2.F32 R51, -RZ, R77.H0_H0 ;  /* 0x2000004dff337230 */ /* 0x000fe20000004100 */
[----:B-1----:R-:W-:Y:S01]  /*7ea0*/  F2FP.SATFINITE.E5M2.F32.PACK_AB_MERGE_C R116, R7, R6, RZ ;  /* 0x000000060774723e */ /* 0x002fe200048060ff */
[C---:B------:R-:W-:Y:S01]  /*7eb0*/  FMUL R11, R47.reuse, R11 ;  /* 0x0000000b2f0b7220 */ /* 0x040fe20000400000 */
[--C-:B------:R-:W-:Y:S02]  /*7ec0*/  HADD2.F32 R59, -RZ, R82.reuse.H0_H0 ;  /* 0x20000052ff3b7230 */ /* 0x100fe40000004100 */
[----:B------:R-:W-:Y:S01]  /*7ed0*/  FMUL R14, R47, R14 ;  /* 0x0000000e2f0e7220 */ /* 0x000fe20000400000 */
[----:B------:R-:W-:Y:S01]  /*7ee0*/  HADD2.F32 R62, -RZ, R82.H1_H1 ;  /* 0x30000052ff3e7230 */ /* 0x000fe20000004100 */
[----:B------:R-:W-:Y:S01]  /*7ef0*/  F2FP.SATFINITE.E5M2.F32.PACK_AB_MERGE_C R116, R5, R4, R116 ;  /* 0x000000040574723e */ /* 0x000fe20004806074 */
[C---:B------:R-:W-:Y:S01]  /*7f00*/  FFMA R11, R49.reuse, R58, R11 ;  /* 0x0000003a310b7223 */ /* 0x040fe2000000000b */
[C---:B------:R-:W-:Y:S01]  /*7f10*/  FFMA R12, R49.reuse, R57, R12 ;  /* 0x00000039310c7223 */ /* 0x040fe2000000000c */
[C---:B------:R-:W-:Y:S01]  /*7f20*/  FFMA R13, R49.reuse, R60, R13 ;  /* 0x0000003c310d7223 */ /* 0x040fe2000000000d */
[----:B------:R-:W-:Y:S01]  /*7f30*/  F2FP.F16.E5M2.UNPACK_B R86, R86.H1 ;  /* 0x00000056ff56723e */ /* 0x000fe200030004ff */
[----:B------:R-:W-:Y:S01]  /*7f40*/  FFMA R14, R49, R59, R14 ;  /* 0x0000003b310e7223 */ /* 0x000fe2000000000e */
[----:B------:R-:W-:Y:S01]  /*7f50*/  F2FP.SATFINITE.E5M2.F32.PACK_AB_MERGE_C R117, R11, R10, RZ ;  /* 0x0000000a0b75723e */ /* 0x000fe200048060ff */
[C---:B------:R-:W-:Y:S01]  /*7f60*/  FMUL R15, R47.reuse, R15 ;  /* 0x0000000f2f0f7220 */ /* 0x040fe20000400000 */
[--C-:B------:R-:W-:Y:S02]  /*7f70*/  HADD2.F32 R63, -RZ, R83.reuse.H0_H0 ;  /* 0x20000053ff3f7230 */ /* 0x100fe40000004100 */
[----:B------:R-:W-:Y:S01]  /*7f80*/  FMUL R18, R47, R18 ;  /* 0x000000122f127220 */ /* 0x000fe20000400000 */
[----:B------:R-:W-:Y:S01]  /*7f90*/  HADD2.F32 R66, -RZ, R83.H1_H1 ;  /* 0x30000053ff427230 */ /* 0x000fe20000004100 */
[----:B------:R-:W-:Y:S01]  /*7fa0*/  F2FP.SATFINITE.E5M2.F32.PACK_AB_MERGE_C R117, R9, R8, R117 ;  /* 0x000000080975723e */ /* 0x000fe20004806075 */
[C---:B------:R-:W-:Y:S01]  /*7fb0*/  FFMA R15, R49.reuse, R62, R15 ;  /* 0x0000003e310f7223 */ /* 0x040fe2000000000f */
[C---:B------:R-:W-:Y:S01]  /*7fc0*/  FFMA R16, R49.reuse, R61, R16 ;  /* 0x0000003d31107223 */ /* 0x040fe20000000010 */
[----:B------:R-:W-:Y:S01]  /*7fd0*/  FFMA R17, R49, R64, R17 ;  /* 0x0000004031117223 */ /* 0x000fe20000000011 */
[----:B------:R-:W-:Y:S01]  /*7fe0*/  FMUL R19, R47, R19 ;  /* 0x000000132f137220 */ /* 0x000fe20000400000 */
        /* <DEDUP_REMOVED lines=15> */
[----:B------:R-:W-:Y:S01]  /*80e0*/  F2FP.F16.E5M2.UNPACK_B R87, R87.H1 ;  /* 0x00000057ff57723e */ /* 0x000fe200030004ff */
        /* <DEDUP_REMOVED lines=32> */
[----:B------:R-:W-:Y:S03]  /*82f0*/  IADD3 R79, PT, PT, R44, 0x1, RZ ;  /* 0x000000012c4f7810 */ /* 0x000fe60007ffe0ff */
        /* <DEDUP_REMOVED lines=9> */
[----:B------:R-:W-:Y:S02]  /*8390*/  UIADD3 UR8, UP0, UPT, UR52, 0x680, URZ ;  /* 0x0000068034087890 */ /* 0x000fe4000ff1e0ff */
[----:B------:R-:W-:Y:S02]  /*83a0*/  UIADD3 UR5, UPT, UPT, UR41, 0x40, URZ ;  /* 0x0000004029057890 */ /* 0x000fe4000fffe0ff */
[----:B------:R-:W-:Y:S02]  /*83b0*/  UIADD3 UR4, UPT, UPT, UR49, 0x3400, URZ ;  /* 0x0000340031047890 */ /* 0x000fe4000fffe0ff */
[----:B------:R-:W-:Y:S01]  /*83c0*/  UIADD3.X UR9, UPT, UPT, URZ, UR53, URZ, UP0, !UPT ;  /* 0x00000035ff097290 */ /* 0x000fe200087fe4ff */
[----:B------:R-:W-:Y:S01]  /*83d0*/  UMOV UR6, UR42 ;  /* 0x0000002a00067c82 */ /* 0x000fe20008000000 */
[----:B------:R-:W-:Y:S07]  /*83e0*/  UMOV UR7, UR36 ;  /* 0x0000002400077c82 */ /* 0x000fee0008000000 */
[----:B------:R2:W-:Y:S01]  /*83f0*/  UTMASTG.3D [UR4], [UR8] ;  /* 0x00000004080073b5 */ /* 0x0005e20008010000 */
[----:B------:R0:W-:Y:S01]  /*8400*/  UTMACMDFLUSH ;  /* 0x00000000000079b7 */ /* 0x0001e20000000000 */
[----:B--2---:R-:W-:Y:S04]  /*8410*/  DEPBAR.LE SB0, 0x1 ;  /* 0x000080400000791a */ /* 0x004fe80000000000 */
.L_x_134:
[----:B------:R-:W-:Y:S05]  /*8420*/  BSYNC.RECONVERGENT B0 ;  /* 0x0000000000007941 */ /* 0x000fea0003800200 */
.L_x_133:
[----:B------:R-:W-:Y:S01]  /*8430*/  BAR.SYNC.DEFER_BLOCKING 0x1, 0x80 ;  /* 0x0042000000007b1d */ /* 0x000fe20000010000 */
[----:B------:R-:W-:Y:S01]  /*8440*/  ISETP.NE.AND P2, PT, R111, RZ, PT ;  /* 0x000000ff6f00720c */ /* 0x000fe20003f45270 */
[----:B------:R-:W-:Y:S01]  /*8450*/  IMAD.IADD R20, R43, 0x1, R94 ;  /* 0x000000012b147824 */ /* 0x000fe200078e025e */
[----:B------:R-:W-:Y:S01]  /*8460*/  ISETP.NE.AND P0, PT, R112, 0x2, PT ;  /* 0x000000027000780c */ /* 0x000fe20003f05270 */
[----:B------:R-:W-:Y:S01]  /*8470*/  IMAD.IADD R21, R45, 0x1, R96 ;  /* 0x000000012d157824 */ /* 0x000fe200078e0260 */
[----:B------:R-:W-:Y:S02]  /*8480*/  ISETP.NE.AND P1, PT, R79, 0x4, PT ;  /* 0x000000044f00780c */ /* 0x000fe40003f25270 */
[----:B------:R-:W-:Y:S02]  /*8490*/  SEL R3, RZ, 0x1, P0 ;  /* 0x00000001ff037807 */ /* 0x000fe40000000000 */
[----:B------:R-:W-:Y:S02]  /*84a0*/  SEL R0, RZ, 0x1, P1 ;  /* 0x00000001ff007807 */ /* 0x000fe40000800000 */
[----:B------:R-:W-:Y:S02]  /*84b0*/  LOP3.LUT R106, R106, R3, RZ, 0x3c, !PT ;  /* 0x000000036a6a7212 */ /* 0x000fe400078e3cff */
[----:B------:R-:W-:Y:S02]  /*84c0*/  LOP3.LUT R107, R107, R0, RZ, 0x3c, !PT ;  /* 0x000000006b6b7212 */ /* 0x000fe400078e3cff */
[----:B------:R-:W-:Y:S02]  /*84d0*/  @P2 R2UR UR36, R103 ;  /* 0x00000000672422ca */ /* 0x000fe400000e0000 */
[----:B------:R-:W-:Y:S02]  /*84e0*/  SEL R112, R112, RZ, P0 ;  /* 0x000000ff70707207 */ /* 0x000fe40000000000 */
[----:B------:R-:W-:Y:S01]  /*84f0*/  SEL R44, R79, RZ, P1 ;  /* 0x000000ff4f2c7207 */ /* 0x000fe20000800000 */
[----:B------:R-:W-:Y:S10]  /*8500*/  @P2 BRA `(.L_x_135) ;  /* 0xffffffd400f82947 */ /* 0x000ff4000383ffff */
[----:B------:R-:W-:Y:S05]  /*8510*/  EXIT ;  /* 0x000000000000794d */ /* 0x000fea0003800000 */
.L_x_20:
[----:B--2---:R2:W1:Y:S02]  /*8520*/  SYNCS.PHASECHK.TRANS64.TRYWAIT P0, [R3+URZ+0x2c0], R2 ;  /* 0x0002c002030075a7 */ /* 0x00446400080011ff */
[----:B-1----:R-:W-:Y:S05]  /*8530*/  @!P0 NANOSLEEP.SYNCS 0x989680 ;  /* 0x009896800000895d */ /* 0x002fea0003900000 */
[----:B------:R-:W1:Y:S02]  /*8540*/  @!P0 SYNCS.PHASECHK.TRANS64 P0, [R3+URZ+0x2c0], R2 ;  /* 0x0002c002030085a7 */ /* 0x000e6400080010ff */
[----:B-1----:R-:W-:Y:S05]  /*8550*/  @!P0 BRA `(.L_x_20) ;  /* 0xfffffffc00f08947 */ /* 0x002fea000383ffff */
[----:B------:R-:W-:Y:S05]  /*8560*/  BRA `(.L_x_136) ;  /* 0xffffff94000c7947 */ /* 0x000fea000383ffff */
.L_x_23:
[----:B-1----:R-:W-:-:S07]  /*8570*/  MOV R2, UR33 ;  /* 0x0000002100027c02 */ /* 0x002fce0008000f00 */
.L_x_137:
[----:B-1----:R1:W2:Y:S02]  /*8580*/  SYNCS.PHASECHK.TRANS64.TRYWAIT P0, [R2+URZ+0x110], R5 ;  /* 0x00011005020075a7 */ /* 0x0022a400080011ff */
[----:B--2---:R-:W-:Y:S05]  /*8590*/  @!P0 NANOSLEEP.SYNCS 0x989680 ;  /* 0x009896800000895d */ /* 0x004fea0003900000 */
[----:B------:R-:W2:Y:S02]  /*85a0*/  @!P0 SYNCS.PHASECHK.TRANS64 P0, [R2+URZ+0x110], R5 ;  /* 0x00011005020085a7 */ /* 0x000ea400080010ff */
[----:B--2---:R-:W-:Y:S05]  /*85b0*/  @!P0 BRA `(.L_x_137) ;  /* 0xfffffffc00f08947 */ /* 0x004fea000383ffff */
[----:B------:R-:W-:Y:S05]  /*85c0*/  BRA `(.L_x_22) ;  /* 0xffffff94005c7947 */ /* 0x000fea000383ffff */
.L_x_29:
[----:B-1----:R-:W-:-:S07]  /*85d0*/  MOV R2, UR17 ;  /* 0x0000001100027c02 */ /* 0x002fce0008000f00 */
.L_x_138:
[----:B-1----:R1:W2:Y:S02]  /*85e0*/  SYNCS.PHASECHK.TRANS64.TRYWAIT P0, [R2+URZ+0x110], R5 ;  /* 0x00011005020075a7 */ /* 0x0022a400080011ff */
[----:B--2---:R-:W-:Y:S05]  /*85f0*/  @!P0 NANOSLEEP.SYNCS 0x989680 ;  /* 0x009896800000895d */ /* 0x004fea0003900000 */
[----:B------:R-:W2:Y:S02]  /*8600*/  @!P0 SYNCS.PHASECHK.TRANS64 P0, [R2+URZ+0x110], R5 ;  /* 0x00011005020085a7 */ /* 0x000ea400080010ff */
[----:B--2---:R-:W-:Y:S05]  /*8610*/  @!P0 BRA `(.L_x_138) ;  /* 0xfffffffc00f08947 */ /* 0x004fea000383ffff */
[----:B------:R-:W-:Y:S05]  /*8620*/  BRA `(.L_x_28) ;  /* 0xffffff9800047947 */ /* 0x000fea000383ffff */
.L_x_33:
[----:B-1----:R1:W2:Y:S02]  /*8630*/  SYNCS.PHASECHK.TRANS64.TRYWAIT P0, [R2+URZ+0x250], R3 ;  /* 0x00025003020075a7 */ /* 0x0022a400080011ff */
[----:B--2---:R-:W-:Y:S05]  /*8640*/  @!P0 NANOSLEEP.SYNCS 0x989680 ;  /* 0x009896800000895d */ /* 0x004fea0003900000 */
[----:B------:R-:W2:Y:S02]  /*8650*/  @!P0 SYNCS.PHASECHK.TRANS64 P0, [R2+URZ+0x250], R3 ;  /* 0x00025003020085a7 */ /* 0x000ea400080010ff */
[----:B--2---:R-:W-:Y:S05]  /*8660*/  @!P0 BRA `(.L_x_33) ;  /* 0xfffffffc00f08947 */ /* 0x004fea000383ffff */
[----:B------:R-:W-:Y:S05]  /*8670*/  BRA `(.L_x_139) ;  /* 0xffffff9800947947 */ /* 0x000fea000383ffff */
.L_x_37:
[----:B----4-:R-:W-:-:S07]  /*8680*/  MOV R0, UR5 ;  /* 0x0000000500007c02 */ /* 0x010fce0008000f00 */
.L_x_140:
[----:B-1----:R1:W2:Y:S02]  /*8690*/  SYNCS.PHASECHK.TRANS64.TRYWAIT P0, [R0+URZ], R3 ;  /* 0x00000003000075a7 */ /* 0x0022a400080011ff */
[----:B--2---:R-:W-:Y:S05]  /*86a0*/  @!P0 NANOSLEEP.SYNCS 0x989680 ;  /* 0x009896800000895d */ /* 0x004fea0003900000 */
[----:B------:R-:W2:Y:S02]  /*86b0*/  @!P0 SYNCS.PHASECHK.TRANS64 P0, [R0+URZ], R3 ;  /* 0x00000003000085a7 */ /* 0x000ea400080010ff */
[----:B--2---:R-:W-:Y:S05]  /*86c0*/  @!P0 BRA `(.L_x_140) ;  /* 0xfffffffc00f08947 */ /* 0x004fea000383ffff */
[----:B------:R-:W-:Y:S05]  /*86d0*/  BRA `(.L_x_141) ;  /* 0xffffffa000047947 */ /* 0x000fea000383ffff */
.L_x_38:
[----:B----4-:R-:W-:-:S07]  /*86e0*/  MOV R0, UR5 ;  /* 0x0000000500007c02 */ /* 0x010fce0008000f00 */
.L_x_142:
[----:B-1----:R1:W2:Y:S02]  /*86f0*/  SYNCS.PHASECHK.TRANS64.TRYWAIT P0, [R0+URZ], R3 ;  /* 0x00000003000075a7 */ /* 0x0022a400080011ff */
[----:B--2---:R-:W-:Y:S05]  /*8700*/  @!P0 NANOSLEEP.SYNCS 0x989680 ;  /* 0x009896800000895d */ /* 0x004fea0003900000 */
[----:B------:R-:W2:Y:S02]  /*8710*/  @!P0 SYNCS.PHASECHK.TRANS64 P0, [R0+URZ], R3 ;  /* 0x00000003000085a7 */ /* 0x000ea400080010ff */
[----:B--2---:R-:W-:Y:S05]  /*8720*/  @!P0 BRA `(.L_x_142) ;  /* 0xfffffffc00f08947 */ /* 0x004fea000383ffff */
[----:B------:R-:W-:Y:S05]  /*8730*/  BRA `(.L_x_143) ;  /* 0xffffffa000107947 */ /* 0x000fea000383ffff */
.L_x_39:
[----:B----4-:R-:W-:-:S07]  /*8740*/  MOV R0, UR5 ;  /* 0x0000000500007c02 */ /* 0x010fce0008000f00 */
.L_x_144:
[----:B-1----:R1:W2:Y:S02]  /*8750*/  SYNCS.PHASECHK.TRANS64.TRYWAIT P0, [R0+URZ], R3 ;  /* 0x00000003000075a7 */ /* 0x0022a400080011ff */
[----:B--2---:R-:W-:Y:S05]  /*8760*/  @!P0 NANOSLEEP.SYNCS 0x989680 ;  /* 0x009896800000895d */ /* 0x004fea0003900000 */
[----:B------:R-:W2:Y:S02]  /*8770*/  @!P0 SYNCS.PHASECHK.TRANS64 P0, [R0+URZ], R3 ;  /* 0x00000003000085a7 */ /* 0x000ea400080010ff */
[----:B--2---:R-:W-:Y:S05]  /*8780*/  @!P0 BRA `(.L_x_144) ;  /* 0xfffffffc00f08947 */ /* 0x004fea000383ffff */
[----:B------:R-:W-:Y:S05]  /*8790*/  BRA `(.L_x_145) ;  /* 0xffffffa0001c7947 */ /* 0x000fea000383ffff */
.L_x_40:
[----:B----4-:R-:W-:-:S07]  /*87a0*/  MOV R0, UR5 ;  /* 0x0000000500007c02 */ /* 0x010fce0008000f00 */
.L_x_146:
[----:B-1----:R1:W2:Y:S02]  /*87b0*/  SYNCS.PHASECHK.TRANS64.TRYWAIT P0, [R0+URZ], R3 ;  /* 0x00000003000075a7 */ /* 0x0022a400080011ff */
[----:B--2---:R-:W-:Y:S05]  /*87c0*/  @!P0 NANOSLEEP.SYNCS 0x989680 ;  /* 0x009896800000895d */ /* 0x004fea0003900000 */
[----:B------:R-:W2:Y:S02]  /*87d0*/  @!P0 SYNCS.PHASECHK.TRANS64 P0, [R0+URZ], R3 ;  /* 0x00000003000085a7 */ /* 0x000ea400080010ff */
[----:B--2---:R-:W-:Y:S05]  /*87e0*/  @!P0 BRA `(.L_x_146) ;  /* 0xfffffffc00f08947 */ /* 0x004fea000383ffff */
[----:B------:R-:W-:Y:S05]  /*87f0*/  BRA `(.L_x_147) ;  /* 0xffffffa000287947 */ /* 0x000fea000383ffff */
.L_x_41:
[----:B----4-:R-:W-:-:S07]  /*8800*/  MOV R0, UR5 ;  /* 0x0000000500007c02 */ /* 0x010fce0008000f00 */
.L_x_148:
[----:B-1----:R1:W2:Y:S02]  /*8810*/  SYNCS.PHASECHK.TRANS64.TRYWAIT P0, [R0+URZ], R3 ;  /* 0x00000003000075a7 */ /* 0x0022a400080011ff */
[----:B--2---:R-:W-:Y:S05]  /*8820*/  @!P0 NANOSLEEP.SYNCS 0x989680 ;  /* 0x009896800000895d */ /* 0x004fea0003900000 */
[----:B------:R-:W2:Y:S02]  /*8830*/  @!P0 SYNCS.PHASECHK.TRANS64 P0, [R0+URZ], R3 ;  /* 0x00000003000085a7 */ /* 0x000ea400080010ff */
[----:B--2---:R-:W-:Y:S05]  /*8840*/  @!P0 BRA `(.L_x_148) ;  /* 0xfffffffc00f08947 */ /* 0x004fea000383ffff */
[----:B------:R-:W-:Y:S05]  /*8850*/  BRA `(.L_x_149) ;  /* 0xffffffa000347947 */ /* 0x000fea000383ffff */
.L_x_42:
[----:B----4-:R-:W-:-:S07]  /*8860*/  MOV R0, UR5 ;  /* 0x0000000500007c02 */ /* 0x010fce0008000f00 */
.L_x_150:
[----:B-1----:R1:W2:Y:S02]  /*8870*/  SYNCS.PHASECHK.TRANS64.TRYWAIT P0, [R0+URZ], R3 ;  /* 0x00000003000075a7 */ /* 0x0022a400080011ff */
[----:B--2---:R-:W-:Y:S05]  /*8880*/  @!P0 NANOSLEEP.SYNCS 0x989680 ;  /* 0x009896800000895d */ /* 0x004fea0003900000 */
[----:B------:R-:W2:Y:S02]  /*8890*/  @!P0 SYNCS.PHASECHK.TRANS64 P0, [R0+URZ], R3 ;  /* 0x00000003000085a7 */ /* 0x000ea400080010ff */
[----:B--2---:R-:W-:Y:S05]  /*88a0*/  @!P0 BRA `(.L_x_150) ;  /* 0xfffffffc00f08947 */ /* 0x004fea000383ffff */
[----:B------:R-:W-:Y:S05]  /*88b0*/  BRA `(.L_x_151) ;  /* 0xffffffa000407947 */ /* 0x000fea000383ffff */
.L_x_43:
[----:B----4-:R-:W-:-:S07]  /*88c0*/  MOV R0, UR5 ;  /* 0x0000000500007c02 */ /* 0x010fce0008000f00 */
.L_x_152:
[----:B-1----:R1:W2:Y:S02]  /*88d0*/  SYNCS.PHASECHK.TRANS64.TRYWAIT P0, [R0+URZ], R3 ;  /* 0x00000003000075a7 */ /* 0x0022a400080011ff */
[----:B--2---:R-:W-:Y:S05]  /*88e0*/  @!P0 NANOSLEEP.SYNCS 0x989680 ;  /* 0x009896800000895d */ /* 0x004fea0003900000 */
[----:B------:R-:W2:Y:S02]  /*88f0*/  @!P0 SYNCS.PHASECHK.TRANS64 P0, [R0+URZ], R3 ;  /* 0x00000003000085a7 */ /* 0x000ea400080010ff */
[----:B--2---:R-:W-:Y:S05]  /*8900*/  @!P0 BRA `(.L_x_152) ;  /* 0xfffffffc00f08947 */ /* 0x004fea000383ffff */
[----:B------:R-:W-:Y:S05]  /*8910*/  BRA `(.L_x_153) ;  /* 0xffffffa0004c7947 */ /* 0x000fea000383ffff */
.L_x_44:
[----:B----4-:R-:W-:-:S07]  /*8920*/  MOV R0, UR5 ;  /* 0x0000000500007c02 */ /* 0x010fce0008000f00 */
.L_x_154:
[----:B-1----:R1:W2:Y:S02]  /*8930*/  SYNCS.PHASECHK.TRANS64.TRYWAIT P0, [R0+URZ], R3 ;  /* 0x00000003000075a7 */ /* 0x0022a400080011ff */
[----:B--2---:R-:W-:Y:S05]  /*8940*/  @!P0 NANOSLEEP.SYNCS 0x989680 ;  /* 0x009896800000895d */ /* 0x004fea0003900000 */
[----:B------:R-:W2:Y:S02]  /*8950*/  @!P0 SYNCS.PHASECHK.TRANS64 P0, [R0+URZ], R3 ;  /* 0x00000003000085a7 */ /* 0x000ea400080010ff */
[----:B--2---:R-:W-:Y:S05]  /*8960*/  @!P0 BRA `(.L_x_154) ;  /* 0xfffffffc00f08947 */ /* 0x004fea000383ffff */
[----:B------:R-:W-:Y:S05]  /*8970*/  BRA `(.L_x_155) ;  /* 0xffffffa000587947 */ /* 0x000fea000383ffff */
.L_x_45:
[----:B----4-:R-:W-:-:S07]  /*8980*/  MOV R0, UR5 ;  /* 0x0000000500007c02 */ /* 0x010fce0008000f00 */
.L_x_156:
[----:B-1----:R1:W2:Y:S02]  /*8990*/  SYNCS.PHASECHK.TRANS64.TRYWAIT P0, [R0+URZ], R3 ;  /* 0x00000003000075a7 */ /* 0x0022a400080011ff */
[----:B--2---:R-:W-:Y:S05]  /*89a0*/  @!P0 NANOSLEEP.SYNCS 0x989680 ;  /* 0x009896800000895d */ /* 0x004fea0003900000 */
[----:B------:R-:W2:Y:S02]  /*89b0*/  @!P0 SYNCS.PHASECHK.TRANS64 P0, [R0+URZ], R3 ;  /* 0x00000003000085a7 */ /* 0x000ea400080010ff */
[----:B--2---:R-:W-:Y:S05]  /*89c0*/  @!P0 BRA `(.L_x_156) ;  /* 0xfffffffc00f08947 */ /* 0x004fea000383ffff */
[----:B------:R-:W-:Y:S05]  /*89d0*/  BRA `(.L_x_157) ;  /* 0xffffffa000647947 */ /* 0x000fea000383ffff */
.L_x_46:
[----:B----4-:R-:W-:-:S07]  /*89e0*/  MOV R0, UR5 ;  /* 0x0000000500007c02 */ /* 0x010fce0008000f00 */
.L_x_158:
[----:B-1----:R1:W2:Y:S02]  /*89f0*/  SYNCS.PHASECHK.TRANS64.TRYWAIT P0, [R0+URZ], R3 ;  /* 0x00000003000075a7 */ /* 0x0022a400080011ff */
[----:B--2---:R-:W-:Y:S05]  /*8a00*/  @!P0 NANOSLEEP.SYNCS 0x989680 ;  /* 0x009896800000895d */ /* 0x004fea0003900000 */
[----:B------:R-:W2:Y:S02]  /*8a10*/  @!P0 SYNCS.PHASECHK.TRANS64 P0, [R0+URZ], R3 ;  /* 0x00000003000085a7 */ /* 0x000ea400080010ff */
[----:B--2---:R-:W-:Y:S05]  /*8a20*/  @!P0 BRA `(.L_x_158) ;  /* 0xfffffffc00f08947 */ /* 0x004fea000383ffff */
[----:B------:R-:W-:Y:S05]  /*8a30*/  BRA `(.L_x_159) ;  /* 0xffffffa000707947 */ /* 0x000fea000383ffff */
.L_x_47:
[----:B----4-:R-:W-:-:S07]  /*8a40*/  MOV R0, UR5 ;  /* 0x0000000500007c02 */ /* 0x010fce0008000f00 */
.L_x_160:
[----:B-1----:R1:W2:Y:S02]  /*8a50*/  SYNCS.PHASECHK.TRANS64.TRYWAIT P0, [R0+URZ], R3 ;  /* 0x00000003000075a7 */ /* 0x0022a400080011ff */
[----:B--2---:R-:W-:Y:S05]  /*8a60*/  @!P0 NANOSLEEP.SYNCS 0x989680 ;  /* 0x009896800000895d */ /* 0x004fea0003900000 */
[----:B------:R-:W2:Y:S02]  /*8a70*/  @!P0 SYNCS.PHASECHK.TRANS64 P0, [R0+URZ], R3 ;  /* 0x00000003000085a7 */ /* 0x000ea400080010ff */
[----:B--2---:R-:W-:Y:S05]  /*8a80*/  @!P0 BRA `(.L_x_160) ;  /* 0xfffffffc00f08947 */ /* 0x004fea000383ffff */
[----:B------:R-:W-:Y:S05]  /*8a90*/  BRA `(.L_x_161) ;  /* 0xffffffa0007c7947 */ /* 0x000fea000383ffff */
.L_x_48:
[----:B----4-:R-:W-:-:S07]  /*8aa0*/  MOV R0, UR5 ;  /* 0x0000000500007c02 */ /* 0x010fce0008000f00 */
.L_x_162:
[----:B-1----:R1:W2:Y:S02]  /*8ab0*/  SYNCS.PHASECHK.TRANS64.TRYWAIT P0, [R0+URZ], R3 ;  /* 0x00000003000075a7 */ /* 0x0022a400080011ff */
[----:B--2---:R-:W-:Y:S05]  /*8ac0*/  @!P0 NANOSLEEP.SYNCS 0x989680 ;  /* 0x009896800000895d */ /* 0x004fea0003900000 */
[----:B------:R-:W2:Y:S02]  /*8ad0*/  @!P0 SYNCS.PHASECHK.TRANS64 P0, [R0+URZ], R3 ;  /* 0x00000003000085a7 */ /* 0x000ea400080010ff */
[----:B--2---:R-:W-:Y:S05]  /*8ae0*/  @!P0 BRA `(.L_x_162) ;  /* 0xfffffffc00f08947 */ /* 0x004fea000383ffff */
[----:B------:R-:W-:Y:S05]  /*8af0*/  BRA `(.L_x_163) ;  /* 0xffffffa000887947 */ /* 0x000fea000383ffff */
.L_x_49:
[----:B----4-:R-:W-:-:S07]  /*8b00*/  MOV R0, UR5 ;  /* 0x0000000500007c02 */ /* 0x010fce0008000f00 */
.L_x_164:
[----:B-1----:R1:W2:Y:S02]  /*8b10*/  SYNCS.PHASECHK.TRANS64.TRYWAIT P0, [R0+URZ], R3 ;  /* 0x00000003000075a7 */ /* 0x0022a400080011ff */
[----:B--2---:R-:W-:Y:S05]  /*8b20*/  @!P0 NANOSLEEP.SYNCS 0x989680 ;  /* 0x009896800000895d */ /* 0x004fea0003900000 */
[----:B------:R-:W2:Y:S02]  /*8b30*/  @!P0 SYNCS.PHASECHK.TRANS64 P0, [R0+URZ], R3 ;  /* 0x00000003000085a7 */ /* 0x000ea400080010ff */
[----:B--2---:R-:W-:Y:S05]  /*8b40*/  @!P0 BRA `(.L_x_164) ;  /* 0xfffffffc00f08947 */ /* 0x004fea000383ffff */
[----:B------:R-:W-:Y:S05]  /*8b50*/  BRA `(.L_x_165) ;  /* 0xffffffa000947947 */ /* 0x000fea000383ffff */
.L_x_50:
[----:B----4-:R-:W-:-:S07]  /*8b60*/  MOV R0, UR5 ;  /* 0x0000000500007c02 */ /* 0x010fce0008000f00 */
.L_x_166:
[----:B-1----:R1:W2:Y:S02]  /*8b70*/  SYNCS.PHASECHK.TRANS64.TRYWAIT P0, [R0+URZ], R3 ;  /* 0x00000003000075a7 */ /* 0x0022a400080011ff */
[----:B--2---:R-:W-:Y:S05]  /*8b80*/  @!P0 NANOSLEEP.SYNCS 0x989680 ;  /* 0x009896800000895d */ /* 0x004fea0003900000 */
[----:B------:R-:W2:Y:S02]  /*8b90*/  @!P0 SYNCS.PHASECHK.TRANS64 P0, [R0+URZ], R3 ;  /* 0x00000003000085a7 */ /* 0x000ea400080010ff */
[----:B--2---:R-:W-:Y:S05]  /*8ba0*/  @!P0 BRA `(.L_x_166) ;  /* 0xfffffffc00f08947 */ /* 0x004fea000383ffff */
[----:B------:R-:W-:Y:S05]  /*8bb0*/  BRA `(.L_x_167) ;  /* 0xffffffa000a07947 */ /* 0x000fea000383ffff */
.L_x_51:
[----:B----4-:R-:W-:-:S07]  /*8bc0*/  MOV R0, UR5 ;  /* 0x0000000500007c02 */ /* 0x010fce0008000f00 */
.L_x_168:
[----:B-1----:R1:W2:Y:S02]  /*8bd0*/  SYNCS.PHASECHK.TRANS64.TRYWAIT P0, [R0+URZ], R3 ;  /* 0x00000003000075a7 */ /* 0x0022a400080011ff */
[----:B--2---:R-:W-:Y:S05]  /*8be0*/  @!P0 NANOSLEEP.SYNCS 0x989680 ;  /* 0x009896800000895d */ /* 0x004fea0003900000 */
[----:B------:R-:W2:Y:S02]  /*8bf0*/  @!P0 SYNCS.PHASECHK.TRANS64 P0, [R0+URZ], R3 ;  /* 0x00000003000085a7 */ /* 0x000ea400080010ff */
[----:B--2---:R-:W-:Y:S05]  /*8c00*/  @!P0 BRA `(.L_x_168) ;  /* 0xfffffffc00f08947 */ /* 0x004fea000383ffff */
[----:B------:R-:W-:Y:S05]  /*8c10*/  BRA `(.L_x_169) ;  /* 0xffffffa000ac7947 */ /* 0x000fea000383ffff */
.L_x_52:
[----:B----4-:R-:W-:-:S07]  /*8c20*/  MOV R0, UR5 ;  /* 0x0000000500007c02 */ /* 0x010fce0008000f00 */
.L_x_170:
[----:B-1----:R1:W2:Y:S02]  /*8c30*/  SYNCS.PHASECHK.TRANS64.TRYWAIT P0, [R0+URZ], R3 ;  /* 0x00000003000075a7 */ /* 0x0022a400080011ff */
[----:B--2---:R-:W-:Y:S05]  /*8c40*/  @!P0 NANOSLEEP.SYNCS 0x989680 ;  /* 0x009896800000895d */ /* 0x004fea0003900000 */
[----:B------:R-:W2:Y:S02]  /*8c50*/  @!P0 SYNCS.PHASECHK.TRANS64 P0, [R0+URZ], R3 ;  /* 0x00000003000085a7 */ /* 0x000ea400080010ff */
[----:B--2---:R-:W-:Y:S05]  /*8c60*/  @!P0 BRA `(.L_x_170) ;  /* 0xfffffffc00f08947 */ /* 0x004fea000383ffff */
[----:B------:R-:W-:Y:S05]  /*8c70*/  BRA `(.L_x_171) ;  /* 0xffffffa000b87947 */ /* 0x000fea000383ffff */
.L_x_53:
[----:B----4-:R-:W-:-:S07]  /*8c80*/  MOV R0, UR5 ;  /* 0x0000000500007c02 */ /* 0x010fce0008000f00 */
.L_x_172:
[----:B-1----:R1:W2:Y:S02]  /*8c90*/  SYNCS.PHASECHK.TRANS64.TRYWAIT P0, [R0+URZ], R3 ;  /* 0x00000003000075a7 */ /* 0x0022a400080011ff */
[----:B--2---:R-:W-:Y:S05]  /*8ca0*/  @!P0 NANOSLEEP.SYNCS 0x989680 ;  /* 0x009896800000895d */ /* 0x004fea0003900000 */
[----:B------:R-:W2:Y:S02]  /*8cb0*/  @!P0 SYNCS.PHASECHK.TRANS64 P0, [R0+URZ], R3 ;  /* 0x00000003000085a7 */ /* 0x000ea400080010ff */
[----:B--2---:R-:W-:Y:S05]  /*8cc0*/  @!P0 BRA `(.L_x_172) ;  /* 0xfffffffc00f08947 */ /* 0x004fea000383ffff */
[----:B------:R-:W-:Y:S05]  /*8cd0*/  BRA `(.L_x_173) ;  /* 0xffffffa000c47947 */ /* 0x000fea000383ffff */
.L_x_54:
[----:B----4-:R-:W-:-:S07]  /*8ce0*/  MOV R0, UR5 ;  /* 0x0000000500007c02 */ /* 0x010fce0008000f00 */
.L_x_174:
[----:B-1----:R1:W2:Y:S02]  /*8cf0*/  SYNCS.PHASECHK.TRANS64.TRYWAIT P0, [R0+URZ], R3 ;  /* 0x00000003000075a7 */ /* 0x0022a400080011ff */
[----:B--2---:R-:W-:Y:S05]  /*8d00*/  @!P0 NANOSLEEP.SYNCS 0x989680 ;  /* 0x009896800000895d */ /* 0x004fea0003900000 */
[----:B------:R-:W2:Y:S02]  /*8d10*/  @!P0 SYNCS.PHASECHK.TRANS64 P0, [R0+URZ], R3 ;  /* 0x00000003000085a7 */ /* 0x000ea400080010ff */
[----:B--2---:R-:W-:Y:S05]  /*8d20*/  @!P0 BRA `(.L_x_174) ;  /* 0xfffffffc00f08947 */ /* 0x004fea000383ffff */
[----:B------:R-:W-:Y:S05]  /*8d30*/  BRA `(.L_x_175) ;  /* 0xffffffa000d07947 */ /* 0x000fea000383ffff */
.L_x_55:
[----:B----4-:R-:W-:-:S07]  /*8d40*/  MOV R0, UR5 ;  /* 0x0000000500007c02 */ /* 0x010fce0008000f00 */
.L_x_176:
[----:B-1----:R1:W2:Y:S02]  /*8d50*/  SYNCS.PHASECHK.TRANS64.TRYWAIT P0, [R0+URZ], R3 ;  /* 0x00000003000075a7 */ /* 0x0022a400080011ff */
[----:B--2---:R-:W-:Y:S05]  /*8d60*/  @!P0 NANOSLEEP.SYNCS 0x989680 ;  /* 0x009896800000895d */ /* 0x004fea0003900000 */
[----:B------:R-:W2:Y:S02]  /*8d70*/  @!P0 SYNCS.PHASECHK.TRANS64 P0, [R0+URZ], R3 ;  /* 0x00000003000085a7 */ /* 0x000ea400080010ff */
[----:B--2---:R-:W-:Y:S05]  /*8d80*/  @!P0 BRA `(.L_x_176) ;  /* 0xfffffffc00f08947 */ /* 0x004fea000383ffff */
[----:B------:R-:W-:Y:S05]  /*8d90*/  BRA `(.L_x_177) ;  /* 0xffffffa000dc7947 */ /* 0x000fea000383ffff */
.L_x_56:
[----:B----4-:R-:W-:-:S07]  /*8da0*/  MOV R0, UR5 ;  /* 0x0000000500007c02 */ /* 0x010fce0008000f00 */
.L_x_178:
[----:B-1----:R1:W2:Y:S02]  /*8db0*/  SYNCS.PHASECHK.TRANS64.TRYWAIT P0, [R0+URZ], R3 ;  /* 0x00000003000075a7 */ /* 0x0022a400080011ff */
[----:B--2---:R-:W-:Y:S05]  /*8dc0*/  @!P0 NANOSLEEP.SYNCS 0x989680 ;  /* 0x009896800000895d */ /* 0x004fea0003900000 */
[----:B------:R-:W2:Y:S02]  /*8dd0*/  @!P0 SYNCS.PHASECHK.TRANS64 P0, [R0+URZ], R3 ;  /* 0x00000003000085a7 */ /* 0x000ea400080010ff */
[----:B--2---:R-:W-:Y:S05]  /*8de0*/  @!P0 BRA `(.L_x_178) ;  /* 0xfffffffc00f08947 */ /* 0x004fea000383ffff */
[----:B------:R-:W-:Y:S05]  /*8df0*/  BRA `(.L_x_179) ;  /* 0xffffffa000e87947 */ /* 0x000fea000383ffff */
.L_x_57:
[----:B----4-:R-:W-:-:S07]  /*8e00*/  MOV R0, UR5 ;  /* 0x0000000500007c02 */ /* 0x010fce0008000f00 */
.L_x_180:
[----:B-1----:R1:W2:Y:S02]  /*8e10*/  SYNCS.PHASECHK.TRANS64.TRYWAIT P0, [R0+URZ], R3 ;  /* 0x00000003000075a7 */ /* 0x0022a400080011ff */
[----:B--2---:R-:W-:Y:S05]  /*8e20*/  @!P0 NANOSLEEP.SYNCS 0x989680 ;  /* 0x009896800000895d */ /* 0x004fea0003900000 */
[----:B------:R-:W2:Y:S02]  /*8e30*/  @!P0 SYNCS.PHASECHK.TRANS64 P0, [R0+URZ], R3 ;  /* 0x00000003000085a7 */ /* 0x000ea400080010ff */
[----:B--2---:R-:W-:Y:S05]  /*8e40*/  @!P0 BRA `(.L_x_180) ;  /* 0xfffffffc00f08947 */ /* 0x004fea000383ffff */
[----:B------:R-:W-:Y:S05]  /*8e50*/  BRA `(.L_x_181) ;  /* 0xffffffa000f47947 */ /* 0x000fea000383ffff */
.L_x_58:
[----:B----4-:R-:W-:-:S07]  /*8e60*/  MOV R0, UR5 ;  /* 0x0000000500007c02 */ /* 0x010fce0008000f00 */
.L_x_182:
[----:B-1----:R1:W2:Y:S02]  /*8e70*/  SYNCS.PHASECHK.TRANS64.TRYWAIT P0, [R0+URZ], R3 ;  /* 0x00000003000075a7 */ /* 0x0022a400080011ff */
[----:B--2---:R-:W-:Y:S05]  /*8e80*/  @!P0 NANOSLEEP.SYNCS 0x989680 ;  /* 0x009896800000895d */ /* 0x004fea0003900000 */
[----:B------:R-:W2:Y:S02]  /*8e90*/  @!P0 SYNCS.PHASECHK.TRANS64 P0, [R0+URZ], R3 ;  /* 0x00000003000085a7 */ /* 0x000ea400080010ff */
[----:B--2---:R-:W-:Y:S05]  /*8ea0*/  @!P0 BRA `(.L_x_182) ;  /* 0xfffffffc00f08947 */ /* 0x004fea000383ffff */
[----:B------:R-:W-:Y:S05]  /*8eb0*/  BRA `(.L_x_183) ;  /* 0xffffffa400007947 */ /* 0x000fea000383ffff */
.L_x_59:
[----:B----4-:R-:W-:-:S07]  /*8ec0*/  MOV R0, UR5 ;  /* 0x0000000500007c02 */ /* 0x010fce0008000f00 */
.L_x_184:
[----:B-1----:R1:W2:Y:S02]  /*8ed0*/  SYNCS.PHASECHK.TRANS64.TRYWAIT P0, [R0+URZ], R3 ;  /* 0x00000003000075a7 */ /* 0x0022a400080011ff */
[----:B--2---:R-:W-:Y:S05]  /*8ee0*/  @!P0 NANOSLEEP.SYNCS 0x989680 ;  /* 0x009896800000895d */ /* 0x004fea0003900000 */
[----:B------:R-:W2:Y:S02]  /*8ef0*/  @!P0 SYNCS.PHASECHK.TRANS64 P0, [R0+URZ], R3 ;  /* 0x00000003000085a7 */ /* 0x000ea400080010ff */
[----:B--2---:R-:W-:Y:S05]  /*8f00*/  @!P0 BRA `(.L_x_184) ;  /* 0xfffffffc00f08947 */ /* 0x004fea000383ffff */
[----:B------:R-:W-:Y:S05]  /*8f10*/  BRA `(.L_x_185) ;  /* 0xffffffa4000c7947 */ /* 0x000fea000383ffff */
.L_x_60:
[----:B----4-:R-:W-:-:S07]  /*8f20*/  MOV R0, UR5 ;  /* 0x0000000500007c02 */ /* 0x010fce0008000f00 */
.L_x_186:
[----:B-1----:R1:W2:Y:S02]  /*8f30*/  SYNCS.PHASECHK.TRANS64.TRYWAIT P0, [R0+URZ], R3 ;  /* 0x00000003000075a7 */ /* 0x0022a400080011ff */
[----:B--2---:R-:W-:Y:S05]  /*8f40*/  @!P0 NANOSLEEP.SYNCS 0x989680 ;  /* 0x009896800000895d */ /* 0x004fea0003900000 */
[----:B------:R-:W2:Y:S02]  /*8f50*/  @!P0 SYNCS.PHASECHK.TRANS64 P0, [R0+URZ], R3 ;  /* 0x00000003000085a7 */ /* 0x000ea400080010ff */
[----:B--2---:R-:W-:Y:S05]  /*8f60*/  @!P0 BRA `(.L_x_186) ;  /* 0xfffffffc00f08947 */ /* 0x004fea000383ffff */
[----:B------:R-:W-:Y:S05]  /*8f70*/  BRA `(.L_x_187) ;  /* 0xffffffa400187947 */ /* 0x000fea000383ffff */
.L_x_61:
[----:B----4-:R-:W-:-:S07]  /*8f80*/  MOV R0, UR5 ;  /* 0x0000000500007c02 */ /* 0x010fce0008000f00 */
.L_x_188:
[----:B-1----:R1:W2:Y:S02]  /*8f90*/  SYNCS.PHASECHK.TRANS64.TRYWAIT P0, [R0+URZ], R3 ;  /* 0x00000003000075a7 */ /* 0x0022a400080011ff */
[----:B--2---:R-:W-:Y:S05]  /*8fa0*/  @!P0 NANOSLEEP.SYNCS 0x989680 ;  /* 0x009896800000895d */ /* 0x004fea0003900000 */
[----:B------:R-:W2:Y:S02]  /*8fb0*/  @!P0 SYNCS.PHASECHK.TRANS64 P0, [R0+URZ], R3 ;  /* 0x00000003000085a7 */ /* 0x000ea400080010ff */
[----:B--2---:R-:W-:Y:S05]  /*8fc0*/  @!P0 BRA `(.L_x_188) ;  /* 0xfffffffc00f08947 */ /* 0x004fea000383ffff */
[----:B------:R-:W-:Y:S05]  /*8fd0*/  BRA `(.L_x_189) ;  /* 0xffffffa400247947 */ /* 0x000fea000383ffff */
.L_x_62:
[----:B----4-:R-:W-:-:S07]  /*8fe0*/  MOV R0, UR5 ;  /* 0x0000000500007c02 */ /* 0x010fce0008000f00 */
.L_x_190:
[----:B-1----:R1:W2:Y:S02]  /*8ff0*/  SYNCS.PHASECHK.TRANS64.TRYWAIT P0, [R0+URZ], R3 ;  /* 0x00000003000075a7 */ /* 0x0022a400080011ff */
[----:B--2---:R-:W-:Y:S05]  /*9000*/  @!P0 NANOSLEEP.SYNCS 0x989680 ;  /* 0x009896800000895d */ /* 0x004fea0003900000 */
[----:B------:R-:W2:Y:S02]  /*9010*/  @!P0 SYNCS.PHASECHK.TRANS64 P0, [R0+URZ], R3 ;  /* 0x00000003000085a7 */ /* 0x000ea400080010ff */
[----:B--2---:R-:W-:Y:S05]  /*9020*/  @!P0 BRA `(.L_x_190) ;  /* 0xfffffffc00f08947 */ /* 0x004fea000383ffff */
[----:B------:R-:W-:Y:S05]  /*9030*/  BRA `(.L_x_191) ;  /* 0xffffffa400307947 */ /* 0x000fea000383ffff */
.L_x_63:
[----:B----4-:R-:W-:-:S07]  /*9040*/  MOV R0, UR5 ;  /* 0x0000000500007c02 */ /* 0x010fce0008000f00 */
.L_x_192:
[----:B-1----:R1:W2:Y:S02]  /*9050*/  SYNCS.PHASECHK.TRANS64.TRYWAIT P0, [R0+URZ], R3 ;  /* 0x00000003000075a7 */ /* 0x0022a400080011ff */
[----:B--2---:R-:W-:Y:S05]  /*9060*/  @!P0 NANOSLEEP.SYNCS 0x989680 ;  /* 0x009896800000895d */ /* 0x004fea0003900000 */
[----:B------:R-:W2:Y:S02]  /*9070*/  @!P0 SYNCS.PHASECHK.TRANS64 P0, [R0+URZ], R3 ;  /* 0x00000003000085a7 */ /* 0x000ea400080010ff */
[----:B--2---:R-:W-:Y:S05]  /*9080*/  @!P0 BRA `(.L_x_192) ;  /* 0xfffffffc00f08947 */ /* 0x004fea000383ffff */
[----:B------:R-:W-:Y:S05]  /*9090*/  BRA `(.L_x_193) ;  /* 0xffffffa4003c7947 */ /* 0x000fea000383ffff */
.L_x_64:
[----:B----4-:R-:W-:-:S07]  /*90a0*/  MOV R0, UR5 ;  /* 0x0000000500007c02 */ /* 0x010fce0008000f00 */
.L_x_194:
[----:B-1----:R1:W2:Y:S02]  /*90b0*/  SYNCS.PHASECHK.TRANS64.TRYWAIT P0, [R0+URZ], R3 ;  /* 0x00000003000075a7 */ /* 0x0022a400080011ff */
[----:B--2---:R-:W-:Y:S05]  /*90c0*/  @!P0 NANOSLEEP.SYNCS 0x989680 ;  /* 0x009896800000895d */ /* 0x004fea0003900000 */
[----:B------:R-:W2:Y:S02]  /*90d0*/  @!P0 SYNCS.PHASECHK.TRANS64 P0, [R0+URZ], R3 ;  /* 0x00000003000085a7 */ /* 0x000ea400080010ff */
[----:B--2---:R-:W-:Y:S05]  /*90e0*/  @!P0 BRA `(.L_x_194) ;  /* 0xfffffffc00f08947 */ /* 0x004fea000383ffff */
[----:B------:R-:W-:Y:S05]  /*90f0*/  BRA `(.L_x_195) ;  /* 0xffffffa400487947 */ /* 0x000fea000383ffff */
.L_x_65:
[----:B----4-:R-:W-:-:S07]  /*9100*/  MOV R0, UR5 ;  /* 0x0000000500007c02 */ /* 0x010fce0008000f00 */
.L_x_196:
[----:B-1----:R1:W2:Y:S02]  /*9110*/  SYNCS.PHASECHK.TRANS64.TRYWAIT P0, [R0+URZ], R3 ;  /* 0x00000003000075a7 */ /* 0x0022a400080011ff */
[----:B--2---:R-:W-:Y:S05]  /*9120*/  @!P0 NANOSLEEP.SYNCS 0x989680 ;  /* 0x009896800000895d */ /* 0x004fea0003900000 */
[----:B------:R-:W2:Y:S02]  /*9130*/  @!P0 SYNCS.PHASECHK.TRANS64 P0, [R0+URZ], R3 ;  /* 0x00000003000085a7 */ /* 0x000ea400080010ff */
[----:B--2---:R-:W-:Y:S05]  /*9140*/  @!P0 BRA `(.L_x_196) ;  /* 0xfffffffc00f08947 */ /* 0x004fea000383ffff */
[----:B------:R-:W-:Y:S05]  /*9150*/  BRA `(.L_x_197) ;  /* 0xffffffa400547947 */ /* 0x000fea000383ffff */
.L_x_66:
[----:B----4-:R-:W-:-:S07]  /*9160*/  MOV R0, UR5 ;  /* 0x0000000500007c02 */ /* 0x010fce0008000f00 */
.L_x_198:
[----:B-1----:R1:W2:Y:S02]  /*9170*/  SYNCS.PHASECHK.TRANS64.TRYWAIT P0, [R0+URZ], R3 ;  /* 0x00000003000075a7 */ /* 0x0022a400080011ff */
[----:B--2---:R-:W-:Y:S05]  /*9180*/  @!P0 NANOSLEEP.SYNCS 0x989680 ;  /* 0x009896800000895d */ /* 0x004fea0003900000 */
[----:B------:R-:W2:Y:S02]  /*9190*/  @!P0 SYNCS.PHASECHK.TRANS64 P0, [R0+URZ], R3 ;  /* 0x00000003000085a7 */ /* 0x000ea400080010ff */
[----:B--2---:R-:W-:Y:S05]  /*91a0*/  @!P0 BRA `(.L_x_198) ;  /* 0xfffffffc00f08947 */ /* 0x004fea000383ffff */
[----:B------:R-:W-:Y:S05]  /*91b0*/  BRA `(.L_x_199) ;  /* 0xffffffa400607947 */ /* 0x000fea000383ffff */
.L_x_67:
[----:B----4-:R-:W-:-:S07]  /*91c0*/  MOV R0, UR5 ;  /* 0x0000000500007c02 */ /* 0x010fce0008000f00 */
.L_x_200:
[----:B-1----:R1:W2:Y:S02]  /*91d0*/  SYNCS.PHASECHK.TRANS64.TRYWAIT P0, [R0+URZ], R3 ;  /* 0x00000003000075a7 */ /* 0x0022a400080011ff */
[----:B--2---:R-:W-:Y:S05]  /*91e0*/  @!P0 NANOSLEEP.SYNCS 0x989680 ;  /* 0x009896800000895d */ /* 0x004fea0003900000 */
[----:B------:R-:W2:Y:S02]  /*91f0*/  @!P0 SYNCS.PHASECHK.TRANS64 P0, [R0+URZ], R3 ;  /* 0x00000003000085a7 */ /* 0x000ea400080010ff */
[----:B--2---:R-:W-:Y:S05]  /*9200*/  @!P0 BRA `(.L_x_200) ;  /* 0xfffffffc00f08947 */ /* 0x004fea000383ffff */
[----:B------:R-:W-:Y:S05]  /*9210*/  BRA `(.L_x_201) ;  /* 0xffffffa4006c7947 */ /* 0x000fea000383ffff */
.L_x_68:
[----:B----4-:R-:W-:-:S07]  /*9220*/  MOV R0, UR5 ;  /* 0x0000000500007c02 */ /* 0x010fce0008000f00 */
.L_x_202:
[----:B-1----:R1:W2:Y:S02]  /*9230*/  SYNCS.PHASECHK.TRANS64.TRYWAIT P0, [R0+URZ], R3 ;  /* 0x00000003000075a7 */ /* 0x0022a400080011ff */
[----:B--2---:R-:W-:Y:S05]  /*9240*/  @!P0 NANOSLEEP.SYNCS 0x989680 ;  /* 0x009896800000895d */ /* 0x004fea0003900000 */
[----:B------:R-:W2:Y:S02]  /*9250*/  @!P0 SYNCS.PHASECHK.TRANS64 P0, [R0+URZ], R3 ;  /* 0x00000003000085a7 */ /* 0x000ea400080010ff */
[----:B--2---:R-:W-:Y:S05]  /*9260*/  @!P0 BRA `(.L_x_202) ;  /* 0xfffffffc00f08947 */ /* 0x004fea000383ffff */
[----:B------:R-:W-:Y:S05]  /*9270*/  BRA `(.L_x_203) ;  /* 0xffffffa400787947 */ /* 0x000fea000383ffff */
.L_x_69:
[----:B----4-:R-:W-:-:S07]  /*9280*/  MOV R0, UR5 ;  /* 0x0000000500007c02 */ /* 0x010fce0008000f00 */
.L_x_204:
[----:B-1----:R1:W2:Y:S02]  /*9290*/  SYNCS.PHASECHK.TRANS64.TRYWAIT P0, [R0+URZ], R3 ;  /* 0x00000003000075a7 */ /* 0x0022a400080011ff */
[----:B--2---:R-:W-:Y:S05]  /*92a0*/  @!P0 NANOSLEEP.SYNCS 0x989680 ;  /* 0x009896800000895d */ /* 0x004fea0003900000 */
[----:B------:R-:W2:Y:S02]  /*92b0*/  @!P0 SYNCS.PHASECHK.TRANS64 P0, [R0+URZ], R3 ;  /* 0x00000003000085a7 */ /* 0x000ea400080010ff */
[----:B--2---:R-:W-:Y:S05]  /*92c0*/  @!P0 BRA `(.L_x_204) ;  /* 0xfffffffc00f08947 */ /* 0x004fea000383ffff */
[----:B------:R-:W-:Y:S05]  /*92d0*/  BRA `(.L_x_205) ;  /* 0xffffffa400847947 */ /* 0x000fea000383ffff */
.L_x_72:
[----:B-1----:R1:W2:Y:S02]  /*92e0*/  SYNCS.PHASECHK.TRANS64.TRYWAIT P0, [R0+URZ+0x2b0], R5 ;  /* 0x0002b005000075a7 */ /* 0x0022a400080011ff */
[----:B--2---:R-:W-:Y:S05]  /*92f0*/  @!P0 NANOSLEEP.SYNCS 0x989680 ;  /* 0x009896800000895d */ /* 0x004fea0003900000 */
[----:B------:R-:W2:Y:S02]  /*9300*/  @!P0 SYNCS.PHASECHK.TRANS64 P0, [R0+URZ+0x2b0], R5 ;  /* 0x0002b005000085a7 */ /* 0x000ea400080010ff */
[----:B--2---:R-:W-:Y:S05]  /*9310*/  @!P0 BRA `(.L_x_72) ;  /* 0xfffffffc00f08947 */ /* 0x004fea000383ffff */
[----:B------:R-:W-:Y:S05]  /*9320*/  BRA `(.L_x_206) ;  /* 0xffffffa400e07947 */ /* 0x000fea000383ffff */
.L_x_73:
[----:B------:R-:W-:-:S07]  /*9330*/  MOV R0, UR5 ;  /* 0x0000000500007c02 */ /* 0x000fce0008000f00 */
.L_x_207:
[----:B-1----:R1:W2:Y:S02]  /*9340*/  SYNCS.PHASECHK.TRANS64.TRYWAIT P0, [R0+URZ+0x260], R5 ;  /* 0x00026005000075a7 */ /* 0x0022a400080011ff */
[----:B--2---:R-:W-:Y:S05]  /*9350*/  @!P0 NANOSLEEP.SYNCS 0x989680 ;  /* 0x009896800000895d */ /* 0x004fea0003900000 */
[----:B------:R-:W2:Y:S02]  /*9360*/  @!P0 SYNCS.PHASECHK.TRANS64 P0, [R0+URZ+0x260], R5 ;  /* 0x00026005000085a7 */ /* 0x000ea400080010ff */
[----:B--2---:R-:W-:Y:S05]  /*9370*/  @!P0 BRA `(.L_x_207) ;  /* 0xfffffffc00f08947 */ /* 0x004fea000383ffff */
[----:B------:R-:W-:Y:S05]  /*9380*/  BRA `(.L_x_208) ;  /* 0xffffffa400f07947 */ /* 0x000fea000383ffff */
.L_x_74:
[----:B-1----:R1:W2:Y:S02]  /*9390*/  SYNCS.PHASECHK.TRANS64.TRYWAIT P1, [R0+URZ+0x250], R5 ;  /* 0x00025005000075a7 */ /* 0x0022a400080211ff */
[----:B--2---:R-:W-:Y:S05]  /*93a0*/  @!P1 NANOSLEEP.SYNCS 0x989680 ;  /* 0x009896800000995d */ /* 0x004fea0003900000 */
[----:B------:R-:W2:Y:S02]  /*93b0*/  @!P1 SYNCS.PHASECHK.TRANS64 P1, [R0+URZ+0x250], R5 ;  /* 0x00025005000095a7 */ /* 0x000ea400080210ff */
[----:B--2---:R-:W-:Y:S05]  /*93c0*/  @!P1 BRA `(.L_x_74) ;  /* 0xfffffffc00f09947 */ /* 0x004fea000383ffff */
[----:B------:R-:W-:Y:S05]  /*93d0*/  BRA `(.L_x_209) ;  /* 0xffffffa800207947 */ /* 0x000fea000383ffff */
.L_x_77:
[----:B------:R-:W-:-:S07]  /*93e0*/  MOV R0, UR5 ;  /* 0x0000000500007c02 */ /* 0x000fce0008000f00 */
.L_x_210:
[----:B-1----:R1:W2:Y:S02]  /*93f0*/  SYNCS.PHASECHK.TRANS64.TRYWAIT P0, [R0+URZ+0x260], R3 ;  /* 0x00026003000075a7 */ /* 0x0022a400080011ff */
[----:B--2---:R-:W-:Y:S05]  /*9400*/  @!P0 NANOSLEEP.SYNCS 0x989680 ;  /* 0x009896800000895d */ /* 0x004fea0003900000 */
[----:B------:R-:W2:Y:S02]  /*9410*/  @!P0 SYNCS.PHASECHK.TRANS64 P0, [R0+URZ+0x260], R3 ;  /* 0x00026003000085a7 */ /* 0x000ea400080010ff */
[----:B--2---:R-:W-:Y:S05]  /*9420*/  @!P0 BRA `(.L_x_210) ;  /* 0xfffffffc00f08947 */ /* 0x004fea000383ffff */
[----:B------:R-:W-:Y:S05]  /*9430*/  BRA `(.L_x_76) ;  /* 0xffffffa800747947 */ /* 0x000fea000383ffff */
.L_x_84:
[----:B-1----:R1:W2:Y:S02]  /*9440*/  SYNCS.PHASECHK.TRANS64.TRYWAIT P1, [R0+URZ+0x250], R5 ;  /* 0x00025005000075a7 */ /* 0x0022a400080211ff */
[----:B--2---:R-:W-:Y:S05]  /*9450*/  @!P1 NANOSLEEP.SYNCS 0x989680 ;  /* 0x009896800000995d */ /* 0x004fea0003900000 */
[----:B------:R-:W2:Y:S02]  /*9460*/  @!P1 SYNCS.PHASECHK.TRANS64 P1, [R0+URZ+0x250], R5 ;  /* 0x00025005000095a7 */ /* 0x000ea400080210ff */
[----:B--2---:R-:W-:Y:S05]  /*9470*/  @!P1 BRA `(.L_x_84) ;  /* 0xfffffffc00f09947 */ /* 0x004fea000383ffff */
[----:B------:R-:W-:Y:S05]  /*9480*/  BRA `(.L_x_211) ;  /* 0xffffffac00c47947 */ /* 0x000fea000383ffff */
.L_x_85:
[----:B------:R-:W-:-:S07]  /*9490*/  MOV R3, UR9 ;  /* 0x0000000900037c02 */ /* 0x000fce0008000f00 */
.L_x_212:
[----:B-1----:R1:W2:Y:S02]  /*94a0*/  SYNCS.PHASECHK.TRANS64.TRYWAIT P0, [R3+URZ+0x290], R0 ;  /* 0x00029000030075a7 */ /* 0x0022a400080011ff */
[----:B--2---:R-:W-:Y:S05]  /*94b0*/  @!P0 NANOSLEEP.SYNCS 0x989680 ;  /* 0x009896800000895d */ /* 0x004fea0003900000 */
[----:B------:R-:W2:Y:S02]  /*94c0*/  @!P0 SYNCS.PHASECHK.TRANS64 P0, [R3+URZ+0x290], R0 ;  /* 0x00029000030085a7 */ /* 0x000ea400080010ff */
[----:B--2---:R-:W-:Y:S05]  /*94d0*/  @!P0 BRA `(.L_x_212) ;  /* 0xfffffffc00f08947 */ /* 0x004fea000383ffff */
[----:B------:R-:W-:Y:S05]  /*94e0*/  BRA `(.L_x_213) ;  /* 0xffffffac00f87947 */ /* 0x000fea000383ffff */
.L_x_88:
[----:B------:R-:W-:Y:S07]  /*94f0*/  MOV R0, UR7 ;  /* 0x0000000700007c02 */ /* 0x000fee0008000f00 */
.L_x_214:
[----:B-1----:R1:W2:Y:S02]  /*9500*/  SYNCS.PHASECHK.TRANS64.TRYWAIT P0, [R0+URZ], R3 ;  /* 0x00000003000075a7 */ /* 0x0022a400080011ff */
[----:B--2---:R-:W-:Y:S05]  /*9510*/  @!P0 NANOSLEEP.SYNCS 0x989680 ;  /* 0x009896800000895d */ /* 0x004fea0003900000 */
[----:B------:R-:W2:Y:S02]  /*9520*/  @!P0 SYNCS.PHASECHK.TRANS64 P0, [R0+URZ], R3 ;  /* 0x00000003000085a7 */ /* 0x000ea400080010ff */
[----:B--2---:R-:W-:Y:S05]  /*9530*/  @!P0 BRA `(.L_x_214) ;  /* 0xfffffffc00f08947 */ /* 0x004fea000383ffff */
[----:B------:R-:W-:Y:S05]  /*9540*/  BRA `(.L_x_87) ;  /* 0xffffffb000307947 */ /* 0x000fea000383ffff */
.L_x_91:
[----:B------:R-:W-:-:S07]  /*9550*/  MOV R0, UR5 ;  /* 0x0000000500007c02 */ /* 0x000fce0008000f00 */
.L_x_215:
[----:B--2---:R2:W3:Y:S02]  /*9560*/  SYNCS.PHASECHK.TRANS64.TRYWAIT P0, [R0+URZ], R3 ;  /* 0x00000003000075a7 */ /* 0x0044e400080011ff */
[----:B---3--:R-:W-:Y:S05]  /*9570*/  @!P0 NANOSLEEP.SYNCS 0x989680 ;  /* 0x009896800000895d */ /* 0x008fea0003900000 */
[----:B------:R-:W3:Y:S02]  /*9580*/  @!P0 SYNCS.PHASECHK.TRANS64 P0, [R0+URZ], R3 ;  /* 0x00000003000085a7 */ /* 0x000ee400080010ff */
[----:B---3--:R-:W-:Y:S05]  /*9590*/  @!P0 BRA `(.L_x_215) ;  /* 0xfffffffc00f08947 */ /* 0x008fea000383ffff */
[----:B------:R-:W-:Y:S05]  /*95a0*/  BRA `(.L_x_216) ;  /* 0xffffffb000d87947 */ /* 0x000fea000383ffff */
.L_x_92:
[----:B------:R-:W-:-:S07]  /*95b0*/  MOV R0, UR5 ;  /* 0x0000000500007c02 */ /* 0x000fce0008000f00 */
.L_x_217:
[----:B--2---:R2:W3:Y:S02]  /*95c0*/  SYNCS.PHASECHK.TRANS64.TRYWAIT P0, [R0+URZ], R3 ;  /* 0x00000003000075a7 */ /* 0x0044e400080011ff */
[----:B---3--:R-:W-:Y:S05]  /*95d0*/  @!P0 NANOSLEEP.SYNCS 0x989680 ;  /* 0x009896800000895d */ /* 0x008fea0003900000 */
[----:B------:R-:W3:Y:S02]  /*95e0*/  @!P0 SYNCS.PHASECHK.TRANS64 P0, [R0+URZ], R3 ;  /* 0x00000003000085a7 */ /* 0x000ee400080010ff */
[----:B---3--:R-:W-:Y:S05]  /*95f0*/  @!P0 BRA `(.L_x_217) ;  /* 0xfffffffc00f08947 */ /* 0x008fea000383ffff */
[----:B------:R-:W-:Y:S05]  /*9600*/  BRA `(.L_x_218) ;  /* 0xffffffb000e47947 */ /* 0x000fea000383ffff */
.L_x_93:
[----:B------:R-:W-:-:S07]  /*9610*/  MOV R0, UR5 ;  /* 0x0000000500007c02 */ /* 0x000fce0008000f00 */
.L_x_219:
[----:B--2---:R2:W3:Y:S02]  /*9620*/  SYNCS.PHASECHK.TRANS64.TRYWAIT P0, [R0+URZ], R3 ;  /* 0x00000003000075a7 */ /* 0x0044e400080011ff */
[----:B---3--:R-:W-:Y:S05]  /*9630*/  @!P0 NANOSLEEP.SYNCS 0x989680 ;  /* 0x009896800000895d */ /* 0x008fea0003900000 */
[----:B------:R-:W3:Y:S02]  /*9640*/  @!P0 SYNCS.PHASECHK.TRANS64 P0, [R0+URZ], R3 ;  /* 0x00000003000085a7 */ /* 0x000ee400080010ff */
[----:B---3--:R-:W-:Y:S05]  /*9650*/  @!P0 BRA `(.L_x_219) ;  /* 0xfffffffc00f08947 */ /* 0x008fea000383ffff */
[----:B------:R-:W-:Y:S05]  /*9660*/  BRA `(.L_x_220) ;  /* 0xffffffb000f07947 */ /* 0x000fea000383ffff */
.L_x_94:
[----:B------:R-:W-:-:S07]  /*9670*/  MOV R0, UR7 ;  /* 0x0000000700007c02 */ /* 0x000fce0008000f00 */
.L_x_221:
[----:B--2---:R2:W3:Y:S02]  /*9680*/  SYNCS.PHASECHK.TRANS64.TRYWAIT P0, [R0+URZ], R3 ;  /* 0x00000003000075a7 */ /* 0x0044e400080011ff */
[----:B---3--:R-:W-:Y:S05]  /*9690*/  @!P0 NANOSLEEP.SYNCS 0x989680 ;  /* 0x009896800000895d */ /* 0x008fea0003900000 */
[----:B------:R-:W3:Y:S02]  /*96a0*/  @!P0 SYNCS.PHASECHK.TRANS64 P0, [R0+URZ], R3 ;  /* 0x00000003000085a7 */ /* 0x000ee400080010ff */
[----:B---3--:R-:W-:Y:S05]  /*96b0*/  @!P0 BRA `(.L_x_221) ;  /* 0xfffffffc00f08947 */ /* 0x008fea000383ffff */
[----:B------:R-:W-:Y:S05]  /*96c0*/  BRA `(.L_x_222) ;  /* 0xffffffb000fc7947 */ /* 0x000fea000383ffff */
.L_x_99:
[----:B--2---:R2:W3:Y:S02]  /*96d0*/  SYNCS.PHASECHK.TRANS64.TRYWAIT P0, [R0+URZ+0x250], R3 ;  /* 0x00025003000075a7 */ /* 0x0044e400080011ff */
[----:B---3--:R-:W-:Y:S05]  /*96e0*/  @!P0 NANOSLEEP.SYNCS 0x989680 ;  /* 0x009896800000895d */ /* 0x008fea0003900000 */
[----:B------:R-:W3:Y:S02]  /*96f0*/  @!P0 SYNCS.PHASECHK.TRANS64 P0, [R0+URZ+0x250], R3 ;  /* 0x00025003000085a7 */ /* 0x000ee400080010ff */
[----:B---3--:R-:W-:Y:S05]  /*9700*/  @!P0 BRA `(.L_x_99) ;  /* 0xfffffffc00f08947 */ /* 0x008fea000383ffff */
[----:B------:R-:W-:Y:S05]  /*9710*/  BRA `(.L_x_223) ;  /* 0xffffffb800007947 */ /* 0x000fea000383ffff */
.L_x_102:
[----:B------:R-:W-:Y:S07]  /*9720*/  MOV R0, UR7 ;  /* 0x0000000700007c02 */ /* 0x000fee0008000f00 */
.L_x_224:
[----:B--2---:R2:W3:Y:S02]  /*9730*/  SYNCS.PHASECHK.TRANS64.TRYWAIT P0, [R0+URZ+0x248], R3 ;  /* 0x00024803000075a7 */ /* 0x0044e400080011ff */
[----:B---3--:R-:W-:Y:S05]  /*9740*/  @!P0 NANOSLEEP.SYNCS 0x989680 ;  /* 0x009896800000895d */ /* 0x008fea0003900000 */
[----:B------:R-:W3:Y:S02]  /*9750*/  @!P0 SYNCS.PHASECHK.TRANS64 P0, [R0+URZ+0x248], R3 ;  /* 0x00024803000085a7 */ /* 0x000ee400080010ff */
[----:B---3--:R-:W-:Y:S05]  /*9760*/  @!P0 BRA `(.L_x_224) ;  /* 0xfffffffc00f08947 */ /* 0x008fea000383ffff */
[----:B------:R-:W-:Y:S05]  /*9770*/  BRA `(.L_x_101) ;  /* 0xffffffb800e07947 */ /* 0x000fea000383ffff */
.L_x_105:
[----:B--2---:R-:W-:Y:S07]  /*9780*/  MOV R3, UR7 ;  /* 0x0000000700037c02 */ /* 0x004fee0008000f00 */
.L_x_225:
[----:B-1----:R1:W2:Y:S02]  /*9790*/  SYNCS.PHASECHK.TRANS64.TRYWAIT P0, [R3+URZ+0x230], R12 ;  /* 0x0002300c030075a7 */ /* 0x0022a400080011ff */
[----:B--2---:R-:W-:Y:S05]  /*97a0*/  @!P0 NANOSLEEP.SYNCS 0x989680 ;  /* 0x009896800000895d */ /* 0x004fea0003900000 */
[----:B------:R-:W2:Y:S02]  /*97b0*/  @!P0 SYNCS.PHASECHK.TRANS64 P0, [R3+URZ+0x230], R12 ;  /* 0x0002300c030085a7 */ /* 0x000ea400080010ff */
[----:B--2---:R-:W-:Y:S05]  /*97c0*/  @!P0 BRA `(.L_x_225) ;  /* 0xfffffffc00f08947 */ /* 0x004fea000383ffff */
[----:B------:R-:W-:Y:S05]  /*97d0*/  BRA `(.L_x_226) ;  /* 0xffffffbc00587947 */ /* 0x000fea000383ffff */
.L_x_106:
[----:B------:R-:W-:Y:S07]  /*97e0*/  MOV R3, UR7 ;  /* 0x0000000700037c02 */ /* 0x000fee0008000f00 */
.L_x_227:
[----:B-1----:R1:W2:Y:S02]  /*97f0*/  SYNCS.PHASECHK.TRANS64.TRYWAIT P0, [R3+URZ+0x238], R12 ;  /* 0x0002380c030075a7 */ /* 0x0022a400080011ff */
[----:B--2---:R-:W-:Y:S05]  /*9800*/  @!P0 NANOSLEEP.SYNCS 0x989680 ;  /* 0x009896800000895d */ /* 0x004fea0003900000 */
[----:B------:R-:W2:Y:S02]  /*9810*/  @!P0 SYNCS.PHASECHK.TRANS64 P0, [R3+URZ+0x238], R12 ;  /* 0x0002380c030085a7 */ /* 0x000ea400080010ff */
[----:B--2---:R-:W-:Y:S05]  /*9820*/  @!P0 BRA `(.L_x_227) ;  /* 0xfffffffc00f08947 */ /* 0x004fea000383ffff */
[----:B------:R-:W-:Y:S05]  /*9830*/  BRA `(.L_x_228) ;  /* 0xffffffbc00d87947 */ /* 0x000fea000383ffff */
.L_x_108:
[----:B------:R-:W-:-:S07]  /*9840*/  MOV R0, UR7 ;  /* 0x0000000700007c02 */ /* 0x000fce0008000f00 */
.L_x_229:
[----:B-1----:R1:W3:Y:S02]  /*9850*/  SYNCS.PHASECHK.TRANS64.TRYWAIT P0, [R0+URZ+0x230], R3 ;  /* 0x00023003000075a7 */ /* 0x0022e400080011ff */
[----:B---3--:R-:W-:Y:S05]  /*9860*/  @!P0 NANOSLEEP.SYNCS 0x989680 ;  /* 0x009896800000895d */ /* 0x008fea0003900000 */
[----:B------:R-:W3:Y:S02]  /*9870*/  @!P0 SYNCS.PHASECHK.TRANS64 P0, [R0+URZ+0x230], R3 ;  /* 0x00023003000085a7 */ /* 0x000ee400080010ff */
[----:B---3--:R-:W-:Y:S05]  /*9880*/  @!P0 BRA `(.L_x_229) ;  /* 0xfffffffc00f08947 */ /* 0x008fea000383ffff */
[----:B------:R-:W-:Y:S05]  /*9890*/  BRA `(.L_x_230) ;  /* 0xffffffc000487947 */ /* 0x000fea000383ffff */
.L_x_110:
[----:B--2---:R2:W4:Y:S02]  /*98a0*/  SYNCS.PHASECHK.TRANS64.TRYWAIT P0, [R0+URZ+0x250], R3 ;  /* 0x00025003000075a7 */ /* 0x00452400080011ff */
[----:B----4-:R-:W-:Y:S05]  /*98b0*/  @!P0 NANOSLEEP.SYNCS 0x989680 ;  /* 0x009896800000895d */ /* 0x010fea0003900000 */
[----:B------:R-:W4:Y:S02]  /*98c0*/  @!P0 SYNCS.PHASECHK.TRANS64 P0, [R0+URZ+0x250], R3 ;  /* 0x00025003000085a7 */ /* 0x000f2400080010ff */
[----:B----4-:R-:W-:Y:S05]  /*98d0*/  @!P0 BRA `(.L_x_110) ;  /* 0xfffffffc00f08947 */ /* 0x010fea000383ffff */
[----:B------:R-:W-:Y:S05]  /*98e0*/  BRA `(.L_x_231) ;  /* 0xffffffc400147947 */ /* 0x000fea000383ffff */
.L_x_121:
[----:B-1----:R1:W3:Y:S02]  /*98f0*/  SYNCS.PHASECHK.TRANS64.TRYWAIT P1, [R0+URZ+0x220], R3 ;  /* 0x00022003000075a7 */ /* 0x0022e400080211ff */
[----:B---3--:R-:W-:Y:S05]  /*9900*/  @!P1 NANOSLEEP.SYNCS 0x989680 ;  /* 0x009896800000995d */ /* 0x008fea0003900000 */
[----:B------:R-:W3:Y:S02]  /*9910*/  @!P1 SYNCS.PHASECHK.TRANS64 P1, [R0+URZ+0x220], R3 ;  /* 0x00022003000095a7 */ /* 0x000ee400080210ff */
[----:B---3--:R-:W-:Y:S05]  /*9920*/  @!P1 BRA `(.L_x_121) ;  /* 0xfffffffc00f09947 */ /* 0x008fea000383ffff */
[----:B------:R-:W-:Y:S05]  /*9930*/  BRA `(.L_x_120) ;  /* 0xffffffd0002c7947 */ /* 0x000fea000383ffff */
.L_x_123:
[----:B-1----:R1:W4:Y:S02]  /*9940*/  SYNCS.PHASECHK.TRANS64.TRYWAIT P0, [R113+URZ+0x270], R2 ;  /* 0x00027002710075a7 */ /* 0x00232400080011ff */
[----:B----4-:R-:W-:Y:S05]  /*9950*/  @!P0 NANOSLEEP.SYNCS 0x989680 ;  /* 0x009896800000895d */ /* 0x010fea0003900000 */
[----:B------:R-:W4:Y:S02]  /*9960*/  @!P0 SYNCS.PHASECHK.TRANS64 P0, [R113+URZ+0x270], R2 ;  /* 0x00027002710085a7 */ /* 0x000f2400080010ff */
[----:B----4-:R-:W-:Y:S05]  /*9970*/  @!P0 BRA `(.L_x_123) ;  /* 0xfffffffc00f08947 */ /* 0x010fea000383ffff */
[----:B------:R-:W-:Y:S05]  /*9980*/  BRA `(.L_x_122) ;  /* 0xffffffd000807947 */ /* 0x000fea000383ffff */
.L_x_131:
[----:B--2---:R2:W3:Y:S02]  /*9990*/  SYNCS.PHASECHK.TRANS64.TRYWAIT P0, [R32+URZ+0x220], R3 ;  /* 0x00022003200075a7 */ /* 0x0044e400080011ff */
[----:B---3--:R-:W-:Y:S05]  /*99a0*/  @!P0 NANOSLEEP.SYNCS 0x989680 ;  /* 0x009896800000895d */ /* 0x008fea0003900000 */
[----:B------:R-:W3:Y:S02]  /*99b0*/  @!P0 SYNCS.PHASECHK.TRANS64 P0, [R32+URZ+0x220], R3 ;  /* 0x00022003200085a7 */ /* 0x000ee400080010ff */
[----:B---3--:R-:W-:Y:S05]  /*99c0*/  @!P0 BRA `(.L_x_131) ;  /* 0xfffffffc00f08947 */ /* 0x008fea000383ffff */
[----:B------:R-:W-:Y:S05]  /*99d0*/  BRA `(.L_x_130) ;  /* 0xffffffdc00707947 */ /* 0x000fea000383ffff */
        .weak           $__internal_0_$__cuda_sm10x_tcgen05_guardrail_trap_col_being_dealloced_not_returned_by_alloc
        .type           $__internal_0_$__cuda_sm10x_tcgen05_guardrail_trap_col_being_dealloced_not_returned_by_alloc,@function
        .size           $__internal_0_$__cuda_sm10x_tcgen05_guardrail_trap_col_being_dealloced_not_returned_by_alloc,($__internal_1_$__cuda_sm10x_tcgen05_guardrail_trap_phase_invalid_during_alloc - $__internal_0_$__cuda_sm10x_tcgen05_guardrail_trap_col_being_dealloced_not_returned_by_alloc)
$__internal_0_$__cuda_sm10x_tcgen05_guardrail_trap_col_being_dealloced_not_returned_by_alloc:
[----:B------:R-:W-:Y:S05]  /*99e0*/  BPT.TRAP 0x1 ;  /* 0x000000040000795c */ /* 0x000fea0000300000 */
[----:B------:R-:W-:-:S04]  /*99f0*/  HFMA2 R3, -RZ, RZ, 0, 0 ;  /* 0x00000000ff037431 */ /* 0x000fc800000001ff */
[----:B------:R-:W-:Y:S05]  /*9a00*/  RET.REL.NODEC R2 `(_ZN7cutlass13device_kernelINS_4gemm6kernel13GemmUniversalIN4cute5tupleIJiiiiEEENS1_10collective13CollectiveMmaINS1_35MainloopSm100TmaUmmaWarpSpecializedILi34ELi2ELi4ENS5_IJNS4_1CILi1EEESB_SB_EEEEENS5_IJNSA_ILi64EEENSA_ILi128EEENSA_ILi32EEEEEENS_12float_e5m2_tENS5_IJSB_llEEESI_SJ_NS4_8TiledMMAINS4_8MMA_AtomIJNS4_10MMA_TraitsINS4_19SM100_MMA_F8F6F4_SSEJSI_SI_fSE_SF_NS4_17integral_constantINS4_4UMMA5MajorELSQ_1EEESR_NSO_INSP_7ScaleInELSS_0EEEST_EEEEEENS4_6LayoutISC_NS5_IJNSA_ILi0EEESX_SX_EEEEENS5_IJNS4_10UnderscoreES10_S10_EEEEENS4_13SM90_TMA_LOADENS4_14ComposedLayoutINS4_7SwizzleILi2ELi4ELi3EEENS4_18smem_ptr_flag_bitsILi8EEENSW_INS5_IJSE_NSA_ILi8EEEEEENS5_IJSB_SE_EEEEEEEvNS4_8identityES13_NS14_INS15_ILi3ELi4ELi3EEES18_NSW_INS5_IJSF_S19_EEENS5_IJSB_SF_EEEEEEEvS1E_EENS_8epilogue10collective18CollectiveEpilogueINS1L_23Sm100TmaWarpSpecializedILi2ELi2ELi32ELb0ELb0EEEJSH_NS5_IJNSW_ISE_SB_EES1Q_EEESI_NS5_IJlSB_lEEESI_S1S_NS1L_6fusion15FusionCallbacksIS1P_NS1T_17LinearCombinationISI_fSI_fLNS_15FloatRoundStyleE2EEESH_S1R_JEEENS4_5SM1004TMEM4LOAD26SM100_TMEM_LOAD_16dp32b32xES13_NS14_IS16_S18_NSW_INS5_IJS19_SE_EEENS5_IJSE_SB_EEEEEEENS4_39AutoVectorizingCopyWithAssumedAlignmentILi128EEENS4_14SM90_TMA_STOREES26_S28_S28_EEEvvEEEEvNT_6ParamsE) ;  /* 0xffffff64027c7950 */ /* 0x000fea0003c3ffff */
        .weak           $__internal_1_$__cuda_sm10x_tcgen05_guardrail_trap_phase_invalid_during_alloc
        .type           $__internal_1_$__cuda_sm10x_tcgen05_guardrail_trap_phase_invalid_during_alloc,@function
        .size           $__internal_1_$__cuda_sm10x_tcgen05_guardrail_trap_phase_invalid_during_alloc,($__internal_2_$__cuda_sm10x_tcgen05_guardrail_trap_unallocated_columns_being_dealloced - $__internal_1_$__cuda_sm10x_tcgen05_guardrail_trap_phase_invalid_during_alloc)
$__internal_1_$__cuda_sm10x_tcgen05_guardrail_trap_phase_invalid_during_alloc:
[----:B------:R-:W-:Y:S05]  /*9a10*/  BPT.TRAP 0x1 ;  /* 0x000000040000795c */ /* 0x000fea0000300000 */
[----:B------:R-:W-:-:S04]  /*9a20*/  MOV R3, 0x0 ;  /* 0x0000000000037802 */ /* 0x000fc80000000f00 */
[----:B------:R-:W-:Y:S05]  /*9a30*/  RET.REL.NODEC R2 `(_ZN7cutlass13device_kernelINS_4gemm6kernel13GemmUniversalIN4cute5tupleIJiiiiEEENS1_10collective13CollectiveMmaINS1_35MainloopSm100TmaUmmaWarpSpecializedILi34ELi2ELi4ENS5_IJNS4_1CILi1EEESB_SB_EEEEENS5_IJNSA_ILi64EEENSA_ILi128EEENSA_ILi32EEEEEENS_12float_e5m2_tENS5_IJSB_llEEESI_SJ_NS4_8TiledMMAINS4_8MMA_AtomIJNS4_10MMA_TraitsINS4_19SM100_MMA_F8F6F4_SSEJSI_SI_fSE_SF_NS4_17integral_constantINS4_4UMMA5MajorELSQ_1EEESR_NSO_INSP_7ScaleInELSS_0EEEST_EEEEEENS4_6LayoutISC_NS5_IJNSA_ILi0EEESX_SX_EEEEENS5_IJNS4_10UnderscoreES10_S10_EEEEENS4_13SM90_TMA_LOADENS4_14ComposedLayoutINS4_7SwizzleILi2ELi4ELi3EEENS4_18smem_ptr_flag_bitsILi8EEENSW_INS5_IJSE_NSA_ILi8EEEEEENS5_IJSB_SE_EEEEEEEvNS4_8identityES13_NS14_INS15_ILi3ELi4ELi3EEES18_NSW_INS5_IJSF_S19_EEENS5_IJSB_SF_EEEEEEEvS1E_EENS_8epilogue10collective18CollectiveEpilogueINS1L_23Sm100TmaWarpSpecializedILi2ELi2ELi32ELb0ELb0EEEJSH_NS5_IJNSW_ISE_SB_EES1Q_EEESI_NS5_IJlSB_lEEESI_S1S_NS1L_6fusion15FusionCallbacksIS1P_NS1T_17LinearCombinationISI_fSI_fLNS_15FloatRoundStyleE2EEESH_S1R_JEEENS4_5SM1004TMEM4LOAD26SM100_TMEM_LOAD_16dp32b32xES13_NS14_IS16_S18_NSW_INS5_IJS19_SE_EEENS5_IJSE_SB_EEEEEEENS4_39AutoVectorizingCopyWithAssumedAlignmentILi128EEENS4_14SM90_TMA_STOREES26_S28_S28_EEEvvEEEEvNT_6ParamsE) ;  /* 0xffffff6402707950 */ /* 0x000fea0003c3ffff */
        .weak           $__internal_2_$__cuda_sm10x_tcgen05_guardrail_trap_unallocated_columns_being_dealloced
        .type           $__internal_2_$__cuda_sm10x_tcgen05_guardrail_trap_unallocated_columns_being_dealloced,@function
        .size           $__internal_2_$__cuda_sm10x_tcgen05_guardrail_trap_unallocated_columns_being_dealloced,(.L_x_233 - $__internal_2_$__cuda_sm10x_tcgen05_guardrail_trap_unallocated_columns_being_dealloced)
$__internal_2_$__cuda_sm10x_tcgen05_guardrail_trap_unallocated_columns_being_dealloced:
[----:B------:R-:W-:Y:S05]  /*9a40*/  BPT.TRAP 0x1 ;  /* 0x000000040000795c */ /* 0x000fea0000300000 */
[----:B------:R-:W-:-:S04]  /*9a50*/  HFMA2 R3, -RZ, RZ, 0, 0 ;  /* 0x00000000ff037431 */ /* 0x000fc800000001ff */
[----:B------:R-:W-:Y:S05]  /*9a60*/  RET.REL.NODEC R2 `(_ZN7cutlass13device_kernelINS_4gemm6kernel13GemmUniversalIN4cute5tupleIJiiiiEEENS1_10collective13CollectiveMmaINS1_35MainloopSm100TmaUmmaWarpSpecializedILi34ELi2ELi4ENS5_IJNS4_1CILi1EEESB_SB_EEEEENS5_IJNSA_ILi64EEENSA_ILi128EEENSA_ILi32EEEEEENS_12float_e5m2_tENS5_IJSB_llEEESI_SJ_NS4_8TiledMMAINS4_8MMA_AtomIJNS4_10MMA_TraitsINS4_19SM100_MMA_F8F6F4_SSEJSI_SI_fSE_SF_NS4_17integral_constantINS4_4UMMA5MajorELSQ_1EEESR_NSO_INSP_7ScaleInELSS_0EEEST_EEEEEENS4_6LayoutISC_NS5_IJNSA_ILi0EEESX_SX_EEEEENS5_IJNS4_10UnderscoreES10_S10_EEEEENS4_13SM90_TMA_LOADENS4_14ComposedLayoutINS4_7SwizzleILi2ELi4ELi3EEENS4_18smem_ptr_flag_bitsILi8EEENSW_INS5_IJSE_NSA_ILi8EEEEEENS5_IJSB_SE_EEEEEEEvNS4_8identityES13_NS14_INS15_ILi3ELi4ELi3EEES18_NSW_INS5_IJSF_S19_EEENS5_IJSB_SF_EEEEEEEvS1E_EENS_8epilogue10collective18CollectiveEpilogueINS1L_23Sm100TmaWarpSpecializedILi2ELi2ELi32ELb0ELb0EEEJSH_NS5_IJNSW_ISE_SB_EES1Q_EEESI_NS5_IJlSB_lEEESI_S1S_NS1L_6fusion15FusionCallbacksIS1P_NS1T_17LinearCombinationISI_fSI_fLNS_15FloatRoundStyleE2EEESH_S1R_JEEENS4_5SM1004TMEM4LOAD26SM100_TMEM_LOAD_16dp32b32xES13_NS14_IS16_S18_NSW_INS5_IJS19_SE_EEENS5_IJSE_SB_EEEEEEENS4_39AutoVectorizingCopyWithAssumedAlignmentILi128EEENS4_14SM90_TMA_STOREES26_S28_S28_EEEvvEEEEvNT_6ParamsE) ;  /* 0xffffff6402647950 */ /* 0x000fea0003c3ffff */
.L_x_232:
[----:B------:R-:W-:-:S00]  /*9a70*/  BRA `(.L_x_232) ;  /* 0xfffffffc00fc7947 */ /* 0x000fc0000383ffff */
[----:B------:R-:W-:-:S00]  /*9a80*/  NOP ;  /* 0x0000000000007918 */ /* 0x000fc00000000000 */
[----:B------:R-:W-:-:S00]  /*9a90*/  NOP ;  /* 0x0000000000007918 */ /* 0x000fc00000000000 */
[----:B------:R-:W-:-:S00]  /*9aa0*/  NOP ;  /* 0x0000000000007918 */ /* 0x000fc00000000000 */
[----:B------:R-:W-:-:S00]  /*9ab0*/  NOP ;  /* 0x0000000000007918 */ /* 0x000fc00000000000 */
[----:B------:R-:W-:-:S00]  /*9ac0*/  NOP ;  /* 0x0000000000007918 */ /* 0x000fc00000000000 */
[----:B------:R-:W-:-:S00]  /*9ad0*/  NOP ;  /* 0x0000000000007918 */ /* 0x000fc00000000000 */
[----:B------:R-:W-:-:S00]  /*9ae0*/  NOP ;  /* 0x0000000000007918 */ /* 0x000fc00000000000 */
[----:B------:R-:W-:-:S00]  /*9af0*/  NOP ;  /* 0x0000000000007918 */ /* 0x000fc00000000000 */
.L_x_233:


//--------------------- .nv.global.init           --------------------------
	.section	.nv.global.init,"aw",@progbits
.nv.global.init:
	.type		$str$27,@object
	.size		$str$27,($str$28 - $str$27)
$str$27:
        /*0000*/ 	.byte	0x28, 0x61, 0x64, 0x64, 0x72, 0x65, 0x73, 0x73, 0x20, 0x26, 0x20, 0x6d, 0x61, 0x73, 0x6b, 0x29
        /*0010*/ 	.byte	0x20, 0x3d, 0x3d, 0x20, 0x30, 0x00
	.type		$str$28,@object
	.size		$str$28,($str$26 - $str$28)
$str$28:
        /*0016*/ 	.byte	0x2f, 0x74, 0x6d, 0x70, 0x2f, 0x63, 0x75, 0x74, 0x6c, 0x61, 0x73, 0x73, 0x5f, 0x73, 0x77, 0x65
        /*0026*/ 	.byte	0x65, 0x70, 0x5f, 0x73, 0x72, 0x63, 0x2f, 0x69, 0x6e, 0x63, 0x6c, 0x75, 0x64, 0x65, 0x2f, 0x63
        /*0036*/ 	.byte	0x75, 0x74, 0x65, 0x2f, 0x70, 0x6f, 0x69, 0x6e, 0x74, 0x65, 0x72, 0x5f, 0x66, 0x6c, 0x61, 0x67
        /*0046*/ 	.byte	0x67, 0x65, 0x64, 0x2e, 0x68, 0x70, 0x70, 0x00
	.type		$str$26,@object
	.size		$str$26,($str$25 - $str$26)
$str$26:
        /*004e*/ 	.byte	0x2f, 0x74, 0x6d, 0x70, 0x2f, 0x63, 0x75, 0x74, 0x6c, 0x61, 0x73, 0x73, 0x5f, 0x73, 0x77, 0x65
        /*005e*/ 	.byte	0x65, 0x70, 0x5f, 0x73, 0x72, 0x63, 0x2f, 0x69, 0x6e, 0x63, 0x6c, 0x75, 0x64, 0x65, 0x2f, 0x63
        /*006e*/ 	.byte	0x75, 0x74, 0x65, 0x2f, 0x61, 0x74, 0x6f, 0x6d, 0x2f, 0x63, 0x6f, 0x70, 0x79, 0x5f, 0x74, 0x72
        /*007e*/ 	.byte	0x61, 0x69, 0x74, 0x73, 0x5f, 0x73, 0x6d, 0x31, 0x30, 0x30, 0x2e, 0x68, 0x70, 0x70, 0x00
	.type		$str$25,@object
	.size		$str$25,(__unnamed_1 - $str$25)
$str$25:
        /*008d*/ 	.byte	0x28, 0x28, 0x75, 0x69, 0x6e, 0x74, 0x33, 0x32, 0x5f, 0x74, 0x28, 0x74, 0x68, 0x72, 0x65, 0x61
        /*009d*/ 	.byte	0x64, 0x49, 0x64, 0x78, 0x2e, 0x78, 0x29, 0x20, 0x2f, 0x20, 0x33, 0x32, 0x29, 0x20, 0x25, 0x20
        /*00ad*/ 	.byte	0x34, 0x29, 0x20, 0x3d, 0x3d, 0x20, 0x28, 0x28, 0x28, 0x74, 0x6d, 0x65, 0x6d, 0x5f, 0x61, 0x64
        /*00bd*/ 	.byte	0x64, 0x72, 0x20, 0x3e, 0x3e, 0x20, 0x31, 0x36, 0x29, 0x20, 0x2f, 0x20, 0x33, 0x32, 0x29, 0x20
        /*00cd*/ 	.byte	0x25, 0x20, 0x34, 0x29, 0x00
	.type		__unnamed_1,@object
	.size		__unnamed_1,(__unnamed_2 - __unnamed_1)
__unnamed_1:
        /*00d2*/ 	.byte	0x61, 0x75, 0x74, 0x6f, 0x20, 0x63, 0x75, 0x74, 0x65, 0x3a, 0x3a, 0x61, 0x73, 0x5f, 0x70, 0x6f
        /* <DEDUP_REMOVED lines=24> */
        /*0262*/ 	.byte	0x3c, 0x34, 0x30, 0x39, 0x36, 0x3e, 0x3e, 0x3e, 0x3e, 0x5d, 0x00
	.type		__unnamed_2,@object
	.size		__unnamed_2,(.L_2 - __unnamed_2)
__unnamed_2:
        /* <DEDUP_REMOVED lines=40> */
        /*04ed*/ 	.byte	0x74, 0x65, 0x3a, 0x3a, 0x43, 0x3c, 0x30, 0x3e, 0x3e, 0x3e, 0x3e, 0x5d, 0x00
.L_2:


//--------------------- .nv.shared._ZN7cutlass13device_kernelINS_4gemm6kernel13GemmUniversalIN4cute5tupleIJiiiiEEENS1_10collective13CollectiveMmaINS1_35MainloopSm100TmaUmmaWarpSpecializedILi34ELi2ELi4ENS5_IJNS4_1CILi1EEESB_SB_EEEEENS5_IJNSA_ILi64EEENSA_ILi128EEENSA_ILi32EEEEEENS_12float_e5m2_tENS5_IJSB_llEEESI_SJ_NS4_8TiledMMAINS4_8MMA_AtomIJNS4_10MMA_TraitsINS4_19SM100_MMA_F8F6F4_SSEJSI_SI_fSE_SF_NS4_17integral_constantINS4_4UMMA5MajorELSQ_1EEESR_NSO_INSP_7ScaleInELSS_0EEEST_EEEEEENS4_6LayoutISC_NS5_IJNSA_ILi0EEESX_SX_EEEEENS5_IJNS4_10UnderscoreES10_S10_EEEEENS4_13SM90_TMA_LOADENS4_14ComposedLayoutINS4_7SwizzleILi2ELi4ELi3EEENS4_18smem_ptr_flag_bitsILi8EEENSW_INS5_IJSE_NSA_ILi8EEEEEENS5_IJSB_SE_EEEEEEEvNS4_8identityES13_NS14_INS15_ILi3ELi4ELi3EEES18_NSW_INS5_IJSF_S19_EEENS5_IJSB_SF_EEEEEEEvS1E_EENS_8epilogue10collective18CollectiveEpilogueINS1L_23Sm100TmaWarpSpecializedILi2ELi2ELi32ELb0ELb0EEEJSH_NS5_IJNSW_ISE_SB_EES1Q_EEESI_NS5_IJlSB_lEEESI_S1S_NS1L_6fusion15FusionCallbacksIS1P_NS1T_17LinearCombinationISI_fSI_fLNS_15FloatRoundStyleE2EEESH_S1R_JEEENS4_5SM1004TMEM4LOAD26SM100_TMEM_LOAD_16dp32b32xES13_NS14_IS16_S18_NSW_INS5_IJS19_SE_EEENS5_IJSE_SB_EEEEEEENS4_39AutoVectorizingCopyWithAssumedAlignmentILi128EEENS4_14SM90_TMA_STOREES26_S28_S28_EEEvvEEEEvNT_6ParamsE --------------------------
	.section	.nv.shared._ZN7cutlass13device_kernelINS_4gemm6kernel13GemmUniversalIN4cute5tupleIJiiiiEEENS1_10collective13CollectiveMmaINS1_35MainloopSm100TmaUmmaWarpSpecializedILi34ELi2ELi4ENS5_IJNS4_1CILi1EEESB_SB_EEEEENS5_IJNSA_ILi64EEENSA_ILi128EEENSA_ILi32EEEEEENS_12float_e5m2_tENS5_IJSB_llEEESI_SJ_NS4_8TiledMMAINS4_8MMA_AtomIJNS4_10MMA_TraitsINS4_19SM100_MMA_F8F6F4_SSEJSI_SI_fSE_SF_NS4_17integral_constantINS4_4UMMA5MajorELSQ_1EEESR_NSO_INSP_7ScaleInELSS_0EEEST_EEEEEENS4_6LayoutISC_NS5_IJNSA_ILi0EEESX_SX_EEEEENS5_IJNS4_10UnderscoreES10_S10_EEEEENS4_13SM90_TMA_LOADENS4_14ComposedLayoutINS4_7SwizzleILi2ELi4ELi3EEENS4_18smem_ptr_flag_bitsILi8EEENSW_INS5_IJSE_NSA_ILi8EEEEEENS5_IJSB_SE_EEEEEEEvNS4_8identityES13_NS14_INS15_ILi3ELi4ELi3EEES18_NSW_INS5_IJSF_S19_EEENS5_IJSB_SF_EEEEEEEvS1E_EENS_8epilogue10collective18CollectiveEpilogueINS1L_23Sm100TmaWarpSpecializedILi2ELi2ELi32ELb0ELb0EEEJSH_NS5_IJNSW_ISE_SB_EES1Q_EEESI_NS5_IJlSB_lEEESI_S1S_NS1L_6fusion15FusionCallbacksIS1P_NS1T_17LinearCombinationISI_fSI_fLNS_15FloatRoundStyleE2EEESH_S1R_JEEENS4_5SM1004TMEM4LOAD26SM100_TMEM_LOAD_16dp32b32xES13_NS14_IS16_S18_NSW_INS5_IJS19_SE_EEENS5_IJSE_SB_EEEEEEENS4_39AutoVectorizingCopyWithAssumedAlignmentILi128EEENS4_14SM90_TMA_STOREES26_S28_S28_EEEvvEEEEvNT_6ParamsE,"aw",@nobits
	.sectionflags	@""
	.align	16
	.zero		1024


//--------------------- .nv.shared.reserved.0     --------------------------
	.section	.nv.shared.reserved.0,"aw",@nobits
	.weak		__nv_reservedSMEM_offset_0_alias
	.size		__nv_reservedSMEM_offset_0_alias, 0, 64
	.other		__nv_reservedSMEM_offset_0_alias,@"STO_CUDA_RESERVED_SHARED STV_DEFAULT"
__nv_reservedSMEM_offset_0_alias:
	.zero		0
.nv.shared.reserved.0:
	.zero		64
	.weak		__nv_reservedSMEM_tcgen05_partition
	.type		__nv_reservedSMEM_tcgen05_partition,@object
	.size		__nv_reservedSMEM_tcgen05_partition,(.L_0 - __nv_reservedSMEM_tcgen05_partition)
__nv_reservedSMEM_tcgen05_partition:
	.zero		32
.L_0:


//--------------------- .nv.global                --------------------------
	.section	.nv.global,"aw",@nobits
.nv.global:
	.type		_ZN40_INTERNAL_8b2d31f3_4_k_cu_b762a604_305664cute1_E,@object
	.size		_ZN40_INTERNAL_8b2d31f3_4_k_cu_b762a604_305664cute1_E,(_ZN40_INTERNAL_8b2d31f3_4_k_cu_b762a604_305664cuda3std3__45__cpo6cbeginE - _ZN40_INTERNAL_8b2d31f3_4_k_cu_b762a604_305664cute1_E)
_ZN40_INTERNAL_8b2d31f3_4_k_cu_b762a604_305664cute1_E:
	.zero		1
	.type		_ZN40_INTERNAL_8b2d31f3_4_k_cu_b762a604_305664cuda3std3__45__cpo6cbeginE,@object
	.size		_ZN40_INTERNAL_8b2d31f3_4_k_cu_b762a604_305664cuda3std3__45__cpo6cbeginE,(_ZN40_INTERNAL_8b2d31f3_4_k_cu_b762a604_305664cuda3std3__48in_placeE - _ZN40_INTERNAL_8b2d31f3_4_k_cu_b762a604_305664cuda3std3__45__cpo6cbeginE)
_ZN40_INTERNAL_8b2d31f3_4_k_cu_b762a604_305664cuda3std3__45__cpo6cbeginE:
	.zero		1
	.type		_ZN40_INTERNAL_8b2d31f3_4_k_cu_b762a604_305664cuda3std3__48in_placeE,@object
	.size		_ZN40_INTERNAL_8b2d31f3_4_k_cu_b762a604_305664cuda3std3__48in_placeE,(_ZN40_INTERNAL_8b2d31f3_4_k_cu_b762a604_305664cuda3std6ranges3__45__cpo9iter_moveE - _ZN40_INTERNAL_8b2d31f3_4_k_cu_b762a604_305664cuda3std3__48in_placeE)
_ZN40_INTERNAL_8b2d31f3_4_k_cu_b762a604_305664cuda3std3__48in_placeE:
	.zero		1
	.type		_ZN40_INTERNAL_8b2d31f3_4_k_cu_b762a604_305664cuda3std6ranges3__45__cpo9iter_moveE,@object
	.size		_ZN40_INTERNAL_8b2d31f3_4_k_cu_b762a604_305664cuda3std6ranges3__45__cpo9iter_moveE,(_ZN40_INTERNAL_8b2d31f3_4_k_cu_b762a604_305664cuda3std3__45__cpo5beginE - _ZN40_INTERNAL_8b2d31f3_4_k_cu_b762a604_305664cuda3std6ranges3__45__cpo9iter_moveE)
_ZN40_INTERNAL_8b2d31f3_4_k_cu_b762a604_305664cuda3std6ranges3__45__cpo9iter_moveE:
	.zero		1
	.type		_ZN40_INTERNAL_8b2d31f3_4_k_cu_b762a604_305664cuda3std3__45__cpo5beginE,@object
	.size		_ZN40_INTERNAL_8b2d31f3_4_k_cu_b762a604_305664cuda3std3__45__cpo5beginE,(_ZN40_INTERNAL_8b2d31f3_4_k_cu_b762a604_305664cuda3std3__442_GLOBAL__N__8b2d31f3_4_k_cu_b762a604_305666ignoreE - _ZN40_INTERNAL_8b2d31f3_4_k_cu_b762a604_305664cuda3std3__45__cpo5beginE)
_ZN40_INTERNAL_8b2d31f3_4_k_cu_b762a604_305664cuda3std3__45__cpo5beginE:
	.zero		1
	.type		_ZN40_INTERNAL_8b2d31f3_4_k_cu_b762a604_305664cuda3std3__442_GLOBAL__N__8b2d31f3_4_k_cu_b762a604_305666ignoreE,@object
	.size		_ZN40_INTERNAL_8b2d31f3_4_k_cu_b762a604_305664cuda3std3__442_GLOBAL__N__8b2d31f3_4_k_cu_b762a604_305666ignoreE,(_ZN40_INTERNAL_8b2d31f3_4_k_cu_b762a604_305664cute7productE - _ZN40_INTERNAL_8b2d31f3_4_k_cu_b762a604_305664cuda3std3__442_GLOBAL__N__8b2d31f3_4_k_cu_b762a604_305666ignoreE)
_ZN40_INTERNAL_8b2d31f3_4_k_cu_b762a604_305664cuda3std3__442_GLOBAL__N__8b2d31f3_4_k_cu_b762a604_305666ignoreE:
	.zero		1
	.type		_ZN40_INTERNAL_8b2d31f3_4_k_cu_b762a604_305664cute7productE,@object
	.size		_ZN40_INTERNAL_8b2d31f3_4_k_cu_b762a604_305664cute7productE,(_ZN40_INTERNAL_8b2d31f3_4_k_cu_b762a604_305664cuda3std3__45__cpo3endE - _ZN40_INTERNAL_8b2d31f3_4_k_cu_b762a604_305664cute7productE)
_ZN40_INTERNAL_8b2d31f3_4_k_cu_b762a604_305664cute7productE:
	.zero		1
	.type		_ZN40_INTERNAL_8b2d31f3_4_k_cu_b762a604_305664cuda3std3__45__cpo3endE,@object
	.size		_ZN40_INTERNAL_8b2d31f3_4_k_cu_b762a604_305664cuda3std3__45__cpo3endE,(_ZN40_INTERNAL_8b2d31f3_4_k_cu_b762a604_305664cuda3std3__419piecewise_constructE - _ZN40_INTERNAL_8b2d31f3_4_k_cu_b762a604_305664cuda3std3__45__cpo3endE)
_ZN40_INTERNAL_8b2d31f3_4_k_cu_b762a604_305664cuda3std3__45__cpo3endE:
	.zero		1
	.type		_ZN40_INTERNAL_8b2d31f3_4_k_cu_b762a604_305664cuda3std3__419piecewise_constructE,@object
	.size		_ZN40_INTERNAL_8b2d31f3_4_k_cu_b762a604_305664cuda3std3__419piecewise_constructE,(_ZN40_INTERNAL_8b2d31f3_4_k_cu_b762a604_305664cuda3std3__45__cpo4cendE - _ZN40_INTERNAL_8b2d31f3_4_k_cu_b762a604_305664cuda3std3__419piecewise_constructE)
_ZN40_INTERNAL_8b2d31f3_4_k_cu_b762a604_305664cuda3std3__419piecewise_constructE:
	.zero		1
	.type		_ZN40_INTERNAL_8b2d31f3_4_k_cu_b762a604_305664cuda3std3__45__cpo4cendE,@object
	.size		_ZN40_INTERNAL_8b2d31f3_4_k_cu_b762a604_305664cuda3std3__45__cpo4cendE,(_ZN40_INTERNAL_8b2d31f3_4_k_cu_b762a604_305664cuda3std6ranges3__45__cpo4swapE - _ZN40_INTERNAL_8b2d31f3_4_k_cu_b762a604_305664cuda3std3__45__cpo4cendE)
_ZN40_INTERNAL_8b2d31f3_4_k_cu_b762a604_305664cuda3std3__45__cpo4cendE:
	.zero		1
	.type		_ZN40_INTERNAL_8b2d31f3_4_k_cu_b762a604_305664cuda3std6ranges3__45__cpo4swapE,@object
	.size		_ZN40_INTERNAL_8b2d31f3_4_k_cu_b762a604_305664cuda3std6ranges3__45__cpo4swapE,(.L_10 - _ZN40_INTERNAL_8b2d31f3_4_k_cu_b762a604_305664cuda3std6ranges3__45__cpo4swapE)
_ZN40_INTERNAL_8b2d31f3_4_k_cu_b762a604_305664cuda3std6ranges3__45__cpo4swapE:
	.zero		1
.L_10:


//--------------------- .nv.constant0._ZN7cutlass13device_kernelINS_4gemm6kernel13GemmUniversalIN4cute5tupleIJiiiiEEENS1_10collective13CollectiveMmaINS1_35MainloopSm100TmaUmmaWarpSpecializedILi34ELi2ELi4ENS5_IJNS4_1CILi1EEESB_SB_EEEEENS5_IJNSA_ILi64EEENSA_ILi128EEENSA_ILi32EEEEEENS_12float_e5m2_tENS5_IJSB_llEEESI_SJ_NS4_8TiledMMAINS4_8MMA_AtomIJNS4_10MMA_TraitsINS4_19SM100_MMA_F8F6F4_SSEJSI_SI_fSE_SF_NS4_17integral_constantINS4_4UMMA5MajorELSQ_1EEESR_NSO_INSP_7ScaleInELSS_0EEEST_EEEEEENS4_6LayoutISC_NS5_IJNSA_ILi0EEESX_SX_EEEEENS5_IJNS4_10UnderscoreES10_S10_EEEEENS4_13SM90_TMA_LOADENS4_14ComposedLayoutINS4_7SwizzleILi2ELi4ELi3EEENS4_18smem_ptr_flag_bitsILi8EEENSW_INS5_IJSE_NSA_ILi8EEEEEENS5_IJSB_SE_EEEEEEEvNS4_8identityES13_NS14_INS15_ILi3ELi4ELi3EEES18_NSW_INS5_IJSF_S19_EEENS5_IJSB_SF_EEEEEEEvS1E_EENS_8epilogue10collective18CollectiveEpilogueINS1L_23Sm100TmaWarpSpecializedILi2ELi2ELi32ELb0ELb0EEEJSH_NS5_IJNSW_ISE_SB_EES1Q_EEESI_NS5_IJlSB_lEEESI_S1S_NS1L_6fusion15FusionCallbacksIS1P_NS1T_17LinearCombinationISI_fSI_fLNS_15FloatRoundStyleE2EEESH_S1R_JEEENS4_5SM1004TMEM4LOAD26SM100_TMEM_LOAD_16dp32b32xES13_NS14_IS16_S18_NSW_INS5_IJS19_SE_EEENS5_IJSE_SB_EEEEEEENS4_39AutoVectorizingCopyWithAssumedAlignmentILi128EEENS4_14SM90_TMA_STOREES26_S28_S28_EEEvvEEEEvNT_6ParamsE --------------------------
	.section	.nv.constant0._ZN7cutlass13device_kernelINS_4gemm6kernel13GemmUniversalIN4cute5tupleIJiiiiEEENS1_10collective13CollectiveMmaINS1_35MainloopSm100TmaUmmaWarpSpecializedILi34ELi2ELi4ENS5_IJNS4_1CILi1EEESB_SB_EEEEENS5_IJNSA_ILi64EEENSA_ILi128EEENSA_ILi32EEEEEENS_12float_e5m2_tENS5_IJSB_llEEESI_SJ_NS4_8TiledMMAINS4_8MMA_AtomIJNS4_10MMA_TraitsINS4_19SM100_MMA_F8F6F4_SSEJSI_SI_fSE_SF_NS4_17integral_constantINS4_4UMMA5MajorELSQ_1EEESR_NSO_INSP_7ScaleInELSS_0EEEST_EEEEEENS4_6LayoutISC_NS5_IJNSA_ILi0EEESX_SX_EEEEENS5_IJNS4_10UnderscoreES10_S10_EEEEENS4_13SM90_TMA_LOADENS4_14ComposedLayoutINS4_7SwizzleILi2ELi4ELi3EEENS4_18smem_ptr_flag_bitsILi8EEENSW_INS5_IJSE_NSA_ILi8EEEEEENS5_IJSB_SE_EEEEEEEvNS4_8identityES13_NS14_INS15_ILi3ELi4ELi3EEES18_NSW_INS5_IJSF_S19_EEENS5_IJSB_SF_EEEEEEEvS1E_EENS_8epilogue10collective18CollectiveEpilogueINS1L_23Sm100TmaWarpSpecializedILi2ELi2ELi32ELb0ELb0EEEJSH_NS5_IJNSW_ISE_SB_EES1Q_EEESI_NS5_IJlSB_lEEESI_S1S_NS1L_6fusion15FusionCallbacksIS1P_NS1T_17LinearCombinationISI_fSI_fLNS_15FloatRoundStyleE2EEESH_S1R_JEEENS4_5SM1004TMEM4LOAD26SM100_TMEM_LOAD_16dp32b32xES13_NS14_IS16_S18_NSW_INS5_IJS19_SE_EEENS5_IJSE_SB_EEEEEEENS4_39AutoVectorizingCopyWithAssumedAlignmentILi128EEENS4_14SM90_TMA_STOREES26_S28_S28_EEEvvEEEEvNT_6ParamsE,"a",@progbits
	.sectionflags	@""
	.align	4
.nv.constant0._ZN7cutlass13device_kernelINS_4gemm6kernel13GemmUniversalIN4cute5tupleIJiiiiEEENS1_10collective13CollectiveMmaINS1_35MainloopSm100TmaUmmaWarpSpecializedILi34ELi2ELi4ENS5_IJNS4_1CILi1EEESB_SB_EEEEENS5_IJNSA_ILi64EEENSA_ILi128EEENSA_ILi32EEEEEENS_12float_e5m2_tENS5_IJSB_llEEESI_SJ_NS4_8TiledMMAINS4_8MMA_AtomIJNS4_10MMA_TraitsINS4_19SM100_MMA_F8F6F4_SSEJSI_SI_fSE_SF_NS4_17integral_constantINS4_4UMMA5MajorELSQ_1EEESR_NSO_INSP_7ScaleInELSS_0EEEST_EEEEEENS4_6LayoutISC_NS5_IJNSA_ILi0EEESX_SX_EEEEENS5_IJNS4_10UnderscoreES10_S10_EEEEENS4_13SM90_TMA_LOADENS4_14ComposedLayoutINS4_7SwizzleILi2ELi4ELi3EEENS4_18smem_ptr_flag_bitsILi8EEENSW_INS5_IJSE_NSA_ILi8EEEEEENS5_IJSB_SE_EEEEEEEvNS4_8identityES13_NS14_INS15_ILi3ELi4ELi3EEES18_NSW_INS5_IJSF_S19_EEENS5_IJSB_SF_EEEEEEEvS1E_EENS_8epilogue10collective18CollectiveEpilogueINS1L_23Sm100TmaWarpSpecializedILi2ELi2ELi32ELb0ELb0EEEJSH_NS5_IJNSW_ISE_SB_EES1Q_EEESI_NS5_IJlSB_lEEESI_S1S_NS1L_6fusion15FusionCallbacksIS1P_NS1T_17LinearCombinationISI_fSI_fLNS_15FloatRoundStyleE2EEESH_S1R_JEEENS4_5SM1004TMEM4LOAD26SM100_TMEM_LOAD_16dp32b32xES13_NS14_IS16_S18_NSW_INS5_IJS19_SE_EEENS5_IJSE_SB_EEEEEEENS4_39AutoVectorizingCopyWithAssumedAlignmentILi128EEENS4_14SM90_TMA_STOREES26_S28_S28_EEEvvEEEEvNT_6ParamsE:
	.zero		2944


//--------------------- SYMBOLS --------------------------

	.type		.nv.reservedSmem.offset0,@object
	.size		.nv.reservedSmem.offset0,0x4
	.type		.nv.reservedSmem.cap,@object
	.size		.nv.reservedSmem.cap,0x4
	.type		__assertfail,@function
